	.headerflags	@"EF_CUDA_TEXMODE_UNIFIED EF_CUDA_64BIT_ADDRESS EF_CUDA_SM86 EF_CUDA_VIRTUAL_SM(EF_CUDA_SM86)"
	.elftype	@"ET_EXEC"


//--------------------- .nv.info                  --------------------------
	.section	.nv.info,"",@"SHT_CUDA_INFO"
	.align	4


	//----- nvinfo : EIATTR_REGCOUNT
	.align		4
        /*0000*/ 	.byte	0x04, 0x2f
        /*0002*/ 	.short	(.L_1 - .L_0)
	.align		4
.L_0:
        /*0004*/ 	.word	index@(triton_mm)
        /*0008*/ 	.word	0x00000080


	//----- nvinfo : EIATTR_MIN_STACK_SIZE
	.align		4
.L_1:
        /*000c*/ 	.byte	0x04, 0x12
        /*000e*/ 	.short	(.L_3 - .L_2)
	.align		4
.L_2:
        /*0010*/ 	.word	index@(triton_mm)
        /*0014*/ 	.word	0x00000000


	//----- nvinfo : EIATTR_FRAME_SIZE
	.align		4
.L_3:
        /*0018*/ 	.byte	0x04, 0x11
        /*001a*/ 	.short	(.L_5 - .L_4)
	.align		4
.L_4:
        /*001c*/ 	.word	index@(triton_mm)
        /*0020*/ 	.word	0x00000000


	//----- nvinfo : EIATTR_MIN_STACK_SIZE
	.align		4
.L_5:
        /*0024*/ 	.byte	0x04, 0x12
        /*0026*/ 	.short	(.L_7 - .L_6)
	.align		4
.L_6:
        /*0028*/ 	.word	index@(triton_mm)
        /*002c*/ 	.word	0x00000000
.L_7:


//--------------------- .nv.info.triton_mm        --------------------------
	.section	.nv.info.triton_mm,"",@"SHT_CUDA_INFO"
	.sectionflags	@""
	.align	4


	//----- nvinfo : EIATTR_CUDA_API_VERSION
	.align		4
        /*0000*/ 	.byte	0x04, 0x37
        /*0002*/ 	.short	(.L_9 - .L_8)
.L_8:
        /*0004*/ 	.word	0x0000007c


	//----- nvinfo : EIATTR_SW2861232_WAR
	.align		4
.L_9:
        /*0008*/ 	.byte	0x01, 0x35
	.zero		2


	//----- nvinfo : EIATTR_PARAM_CBANK
	.align		4
        /*000c*/ 	.byte	0x04, 0x0a
        /*000e*/ 	.short	(.L_11 - .L_10)
	.align		4
.L_10:
        /*0010*/ 	.word	index@(.nv.constant0.triton_mm)
        /*0014*/ 	.short	0x0160
        /*0016*/ 	.short	0x0020


	//----- nvinfo : EIATTR_CBANK_PARAM_SIZE
	.align		4
.L_11:
        /*0018*/ 	.byte	0x03, 0x19
        /*001a*/ 	.short	0x0020


	//----- nvinfo : EIATTR_KPARAM_INFO
	.align		4
        /*001c*/ 	.byte	0x04, 0x17
        /*001e*/ 	.short	(.L_13 - .L_12)
.L_12:
        /*0020*/ 	.word	0x00000000
        /*0024*/ 	.short	0x0003
        /*0026*/ 	.short	0x0018
        /*0028*/ 	.byte	0x00, 0xf4, 0x21, 0x00


	//----- nvinfo : EIATTR_KPARAM_INFO
	.align		4
.L_13:
        /*002c*/ 	.byte	0x04, 0x17
        /*002e*/ 	.short	(.L_15 - .L_14)
.L_14:
        /*0030*/ 	.word	0x00000000
        /*0034*/ 	.short	0x0002
        /*0036*/ 	.short	0x0010
        /*0038*/ 	.byte	0x00, 0xf4, 0x21, 0x00


	//----- nvinfo : EIATTR_KPARAM_INFO
	.align		4
.L_15:
        /*003c*/ 	.byte	0x04, 0x17
        /*003e*/ 	.short	(.L_17 - .L_16)
.L_16:
        /*0040*/ 	.word	0x00000000
        /*0044*/ 	.short	0x0001
        /*0046*/ 	.short	0x0008
        /*0048*/ 	.byte	0x00, 0xf4, 0x21, 0x00


	//----- nvinfo : EIATTR_KPARAM_INFO
	.align		4
.L_17:
        /*004c*/ 	.byte	0x04, 0x17
        /*004e*/ 	.short	(.L_19 - .L_18)
.L_18:
        /*0050*/ 	.word	0x00000000
        /*0054*/ 	.short	0x0000
        /*0056*/ 	.short	0x0000
        /*0058*/ 	.byte	0x00, 0xf4, 0x21, 0x00


	//----- nvinfo : EIATTR_MAXREG_COUNT
	.align		4
.L_19:
        /*005c*/ 	.byte	0x03, 0x1b
        /*005e*/ 	.short	0x00ff


	//----- nvinfo : EIATTR_EXIT_INSTR_OFFSETS
	.align		4
        /*0060*/ 	.byte	0x04, 0x1c
        /*0062*/ 	.short	(.L_21 - .L_20)


	//   ....[0]....
.L_20:
        /*0064*/ 	.word	0x000030c0


	//   ....[1]....
        /*0068*/ 	.word	0x00003110


	//----- nvinfo : EIATTR_REQNTID
	.align		4
.L_21:
        /*006c*/ 	.byte	0x04, 0x10
        /*006e*/ 	.short	(.L_23 - .L_22)
.L_22:
        /*0070*/ 	.word	0x00000080
        /*0074*/ 	.word	0x00000001
        /*0078*/ 	.word	0x00000001
.L_23:


//--------------------- .nv.callgraph             --------------------------
	.section	.nv.callgraph,"",@"SHT_CUDA_CALLGRAPH"
	.align	4
	.sectionentsize	8
	.align		4
        /*0000*/ 	.word	0x00000000
	.align		4
        /*0004*/ 	.word	0xffffffff
	.align		4
        /*0008*/ 	.word	0x00000000
	.align		4
        /*000c*/ 	.word	0xfffffffe
	.align		4
        /*0010*/ 	.word	0x00000000
	.align		4
        /*0014*/ 	.word	0xfffffffd
	.align		4
        /*0018*/ 	.word	0x00000000
	.align		4
        /*001c*/ 	.word	0xfffffffc


//--------------------- .nv.rel.action            --------------------------
	.section	.nv.rel.action,"",@"SHT_CUDA_RELOCINFO"
	.align	8
	.sectionentsize	8
        /*0000*/ 	.byte	0x73, 0x00, 0x00, 0x00, 0x00, 0x00, 0x00, 0x00, 0x00, 0x00, 0x00, 0x11, 0x25, 0x00, 0x05, 0x36


//--------------------- .nv.constant0.triton_mm   --------------------------
	.section	.nv.constant0.triton_mm,"a",@progbits
	.sectionflags	@""
	.align	4
.nv.constant0.triton_mm:
	.zero		384


//--------------------- .text.triton_mm           --------------------------
	.section	.text.triton_mm,"ax",@progbits
	.sectionflags	@"SHF_BARRIERS=1"
	.sectioninfo	@"SHI_REGISTERS=128"
	.align	128
        .global         triton_mm
        .type           triton_mm,@function
        .size           triton_mm,(.L_x_2 - triton_mm)
        .other          triton_mm,@"STO_CUDA_ENTRY STV_DEFAULT"
triton_mm:
.text.triton_mm:
[----:B------:R-:W-:Y:S02]  /*0000*/  IMAD.MOV.U32 R1, RZ, RZ, c[0x0][0x28] ;  /* 0x00000a00ff017624 */ /* 0x000fe400078e00ff */
[----:B------:R-:W1:Y:S01]  /*0010*/  S2R R9, SR_CTAID.X ;  /* 0x0000000000097919 */ /* 0x000e620000002500 */
[----:B------:R-:W-:Y:S01]  /*0020*/  IMAD.MOV.U32 R3, RZ, RZ, 0x8 ;  /* 0x00000008ff037424 */ /* 0x000fe200078e00ff */
[----:B------:R-:W-:Y:S01]  /*0030*/  ULDC.64 UR8, c[0x0][0x118] ;  /* 0x0000460000087ab9 */ /* 0x000fe20000000a00 */
[----:B------:R-:W-:Y:S01]  /*0040*/  IMAD.MOV.U32 R78, RZ, RZ, 0x2 ;  /* 0x00000002ff4e7424 */ /* 0x000fe200078e00ff */
[----:B------:R-:W2:Y:S01]  /*0050*/  S2R R16, SR_TID.X ;  /* 0x0000000000107919 */ /* 0x000ea20000002100 */
[----:B------:R-:W-:Y:S01]  /*0060*/  UMOV UR4, 0xffffffff ;  /* 0xffffffff00047882 */ /* 0x000fe20000000000 */
[----:B-1----:R-:W-:Y:S02]  /*0070*/  SHF.R.S32.HI R0, RZ, 0x1f, R9 ;  /* 0x0000001fff007819 */ /* 0x002fe40000011409 */
[----:B------:R-:W-:Y:S02]  /*0080*/  ISETP.GE.AND P2, PT, R9, RZ, PT ;  /* 0x000000ff0900720c */ /* 0x000fe40003f46270 */
[----:B------:R-:W-:Y:S01]  /*0090*/  LEA.HI R0, R0, R9, RZ, 0x9 ;  /* 0x0000000900007211 */ /* 0x000fe200078f48ff */
[----:B--2---:R-:W-:Y:S01]  /*00a0*/  IMAD.SHL.U32 R14, R16, 0x8, RZ ;  /* 0x00000008100e7824 */ /* 0x004fe200078e00ff */
[----:B------:R-:W-:-:S02]  /*00b0*/  SHF.R.U32.HI R15, RZ, 0x1, R16 ;  /* 0x00000001ff0f7819 */ /* 0x000fc40000011610 */
[----:B------:R-:W-:Y:S02]  /*00c0*/  SHF.R.S32.HI R4, RZ, 0x9, R0 ;  /* 0x00000009ff047819 */ /* 0x000fe40000011400 */
[----:B------:R-:W-:Y:S02]  /*00d0*/  LOP3.LUT R0, R0, 0xfffffe00, RZ, 0xc0, !PT ;  /* 0xfffffe0000007812 */ /* 0x000fe400078ec0ff */
[----:B------:R-:W-:Y:S01]  /*00e0*/  LOP3.LUT R101, R14, 0x18, RZ, 0xc0, !PT ;  /* 0x000000180e657812 */ /* 0x000fe200078ec0ff */
[----:B------:R-:W-:Y:S01]  /*00f0*/  IMAD R2, R4, -0x8, R3 ;  /* 0xfffffff804027824 */ /* 0x000fe200078e0203 */
[----:B------:R-:W-:-:S04]  /*0100*/  SHF.R.U32.HI R76, RZ, 0x2, R16 ;  /* 0x00000002ff4c7819 */ /* 0x000fc80000011610 */
[----:B------:R-:W-:-:S04]  /*0110*/  IMNMX R5, R2, 0x8, PT ;  /* 0x0000000802057817 */ /* 0x000fc80003800200 */
[----:B------:R-:W-:-:S04]  /*0120*/  IABS R11, R5 ;  /* 0x00000005000b7213 */ /* 0x000fc80000000000 */
[----:B------:R-:W1:Y:S08]  /*0130*/  I2F.RP R6, R11 ;  /* 0x0000000b00067306 */ /* 0x000e700000209400 */
[----:B-1----:R-:W1:Y:S02]  /*0140*/  MUFU.RCP R6, R6 ;  /* 0x0000000600067308 */ /* 0x002e640000001000 */
[----:B-1----:R-:W-:-:S02]  /*0150*/  IADD3 R2, R6, 0xffffffe, RZ ;  /* 0x0ffffffe06027810 */ /* 0x002fc40007ffe0ff */
[----:B------:R-:W-:-:S04]  /*0160*/  IABS R6, R9 ;  /* 0x0000000900067213 */ /* 0x000fc80000000000 */
[----:B------:R1:W2:Y:S02]  /*0170*/  F2I.FTZ.U32.TRUNC.NTZ R3, R2 ;  /* 0x0000000200037305 */ /* 0x0002a4000021f000 */
[----:B-1----:R-:W-:Y:S02]  /*0180*/  IMAD.MOV.U32 R2, RZ, RZ, RZ ;  /* 0x000000ffff027224 */ /* 0x002fe400078e00ff */
[----:B--2---:R-:W-:-:S04]  /*0190*/  IMAD.MOV R8, RZ, RZ, -R3 ;  /* 0x000000ffff087224 */ /* 0x004fc800078e0a03 */
[----:B------:R-:W-:Y:S01]  /*01a0*/  IMAD R7, R8, R11, RZ ;  /* 0x0000000b08077224 */ /* 0x000fe200078e02ff */
[----:B------:R-:W-:-:S03]  /*01b0*/  IABS R8, R5 ;  /* 0x0000000500087213 */ /* 0x000fc60000000000 */
[----:B------:R-:W-:-:S04]  /*01c0*/  IMAD.HI.U32 R3, R3, R7, R2 ;  /* 0x0000000703037227 */ /* 0x000fc800078e0002 */
[----:B------:R-:W-:Y:S01]  /*01d0*/  IMAD.IADD R2, R9, 0x1, -R0 ;  /* 0x0000000109027824 */ /* 0x000fe200078e0a00 */
[----:B------:R-:W-:Y:S01]  /*01e0*/  LOP3.LUT R9, R15, 0x8, RZ, 0xc0, !PT ;  /* 0x000000080f097812 */ /* 0x000fe200078ec0ff */
[----:B------:R-:W-:Y:S02]  /*01f0*/  IMAD.MOV R7, RZ, RZ, -R8 ;  /* 0x000000ffff077224 */ /* 0x000fe400078e0a08 */
[----:B------:R-:W-:Y:S01]  /*0200*/  IMAD.HI.U32 R0, R3, R6, RZ ;  /* 0x0000000603007227 */ /* 0x000fe200078e00ff */
[----:B------:R-:W-:Y:S02]  /*0210*/  IABS R8, R2 ;  /* 0x0000000200087213 */ /* 0x000fe40000000000 */
[----:B------:R-:W-:Y:S01]  /*0220*/  LOP3.LUT R2, R2, R5, RZ, 0x3c, !PT ;  /* 0x0000000502027212 */ /* 0x000fe200078e3cff */
[----:B------:R-:W-:Y:S01]  /*0230*/  IMAD R0, R0, R7, R6 ;  /* 0x0000000700007224 */ /* 0x000fe200078e0206 */
[----:B------:R-:W-:Y:S01]  /*0240*/  LOP3.LUT R13, R9, 0x30, R14, 0xf8, !PT ;  /* 0x00000030090d7812 */ /* 0x000fe200078ef80e */
[----:B------:R-:W-:Y:S01]  /*0250*/  IMAD.MOV.U32 R6, RZ, RZ, R8 ;  /* 0x000000ffff067224 */ /* 0x000fe200078e0008 */
[----:B------:R-:W-:-:S02]  /*0260*/  ISETP.GE.AND P4, PT, R2, RZ, PT ;  /* 0x000000ff0200720c */ /* 0x000fc40003f86270 */
[----:B------:R-:W-:Y:S01]  /*0270*/  ISETP.GT.U32.AND P0, PT, R11, R0, PT ;  /* 0x000000000b00720c */ /* 0x000fe20003f04070 */
[----:B------:R-:W-:Y:S01]  /*0280*/  IMAD.HI.U32 R3, R3, R6, RZ ;  /* 0x0000000603037227 */ /* 0x000fe200078e00ff */
[----:B------:R-:W-:-:S03]  /*0290*/  SHF.R.U32.HI R2, RZ, 0x4, R16 ;  /* 0x00000004ff027819 */ /* 0x000fc60000011610 */
[----:B------:R-:W-:Y:S01]  /*02a0*/  IMAD R6, R3, R7, R6 ;  /* 0x0000000703067224 */ /* 0x000fe200078e0206 */
[----:B------:R-:W-:Y:S02]  /*02b0*/  LOP3.LUT R7, R14, 0x20, RZ, 0xc0, !PT ;  /* 0x000000200e077812 */ /* 0x000fe400078ec0ff */
[----:B------:R-:W-:Y:S02]  /*02c0*/  SGXT.U32 R2, R2, 0x3 ;  /* 0x000000030202781a */ /* 0x000fe40000000000 */
[----:B------:R-:W-:Y:S02]  /*02d0*/  ISETP.GT.U32.AND P3, PT, R11, R6, PT ;  /* 0x000000060b00720c */ /* 0x000fe40003f64070 */
[C---:B------:R-:W-:Y:S01]  /*02e0*/  LOP3.LUT R8, R7.reuse, 0x8, R15, 0xf8, !PT ;  /* 0x0000000807087812 */ /* 0x040fe200078ef80f */
[----:B------:R-:W-:Y:S01]  /*02f0*/  @!P0 IMAD.IADD R0, R0, 0x1, -R11 ;  /* 0x0000000100008824 */ /* 0x000fe200078e0a0b */
[----:B------:R-:W-:Y:S02]  /*0300*/  LOP3.LUT R10, R7, 0x18, R16, 0xf8, !PT ;  /* 0x00000018070a7812 */ /* 0x000fe400078ef810 */
[----:B------:R-:W-:-:S02]  /*0310*/  LOP3.LUT R7, R16, 0x8, RZ, 0xc0, !PT ;  /* 0x0000000810077812 */ /* 0x000fc400078ec0ff */
[----:B------:R-:W-:Y:S02]  /*0320*/  ISETP.GT.U32.AND P1, PT, R11, R0, PT ;  /* 0x000000000b00720c */ /* 0x000fe40003f24070 */
[C-C-:B------:R-:W-:Y:S02]  /*0330*/  LOP3.LUT R109, R8.reuse, 0x20, R101.reuse, 0x1e, !PT ;  /* 0x00000020086d7812 */ /* 0x140fe400078e1e65 */
[----:B------:R-:W-:Y:S01]  /*0340*/  LOP3.LUT R105, R8, 0x60, R101, 0x1e, !PT ;  /* 0x0000006008697812 */ /* 0x000fe200078e1e65 */
[----:B------:R-:W-:Y:S01]  /*0350*/  @!P3 IMAD.IADD R6, R6, 0x1, -R11 ;  /* 0x000000010606b824 */ /* 0x000fe200078e0a0b */
[----:B------:R-:W-:Y:S02]  /*0360*/  @!P3 IADD3 R3, R3, 0x1, RZ ;  /* 0x000000010303b810 */ /* 0x000fe40007ffe0ff */
[----:B------:R-:W-:Y:S02]  /*0370*/  LOP3.LUT R103, R10, 0x20, R101, 0x1e, !PT ;  /* 0x000000200a677812 */ /* 0x000fe400078e1e65 */
[----:B------:R-:W-:-:S02]  /*0380*/  ISETP.GE.U32.AND P0, PT, R6, R11, PT ;  /* 0x0000000b0600720c */ /* 0x000fc40003f06070 */
[----:B------:R-:W-:Y:S01]  /*0390*/  LOP3.LUT R6, R14, 0x8, RZ, 0xc0, !PT ;  /* 0x000000080e067812 */ /* 0x000fe200078ec0ff */
[----:B------:R-:W-:Y:S01]  /*03a0*/  @!P1 IMAD.IADD R0, R0, 0x1, -R11 ;  /* 0x0000000100009824 */ /* 0x000fe200078e0a0b */
[----:B------:R-:W-:Y:S02]  /*03b0*/  LOP3.LUT R101, R10, 0x60, R101, 0x1e, !PT ;  /* 0x000000600a657812 */ /* 0x000fe400078e1e65 */
[----:B------:R-:W-:Y:S01]  /*03c0*/  LOP3.LUT R12, R6, 0x50, RZ, 0xfc, !PT ;  /* 0x00000050060c7812 */ /* 0x000fe200078efcff */
[----:B------:R-:W-:Y:S01]  /*03d0*/  @!P2 IMAD.MOV R0, RZ, RZ, -R0 ;  /* 0x000000ffff00a224 */ /* 0x000fe200078e0a00 */
[----:B------:R-:W-:Y:S02]  /*03e0*/  LOP3.LUT R10, R76, 0x10, RZ, 0xc0, !PT ;  /* 0x000000104c0a7812 */ /* 0x000fe400078ec0ff */
[----:B------:R-:W-:Y:S02]  /*03f0*/  LOP3.LUT R9, R7, 0x7, R16, 0xf8, !PT ;  /* 0x0000000707097812 */ /* 0x000fe400078ef810 */
[----:B------:R-:W-:-:S02]  /*0400*/  LOP3.LUT R8, R14, 0x38, RZ, 0xc0, !PT ;  /* 0x000000380e087812 */ /* 0x000fc400078ec0ff */
[----:B------:R-:W-:Y:S02]  /*0410*/  @P0 IADD3 R3, R3, 0x1, RZ ;  /* 0x0000000103030810 */ /* 0x000fe40007ffe0ff */
[----:B------:R-:W-:Y:S01]  /*0420*/  ISETP.NE.AND P0, PT, R5, RZ, PT ;  /* 0x000000ff0500720c */ /* 0x000fe20003f05270 */
[----:B------:R-:W-:Y:S01]  /*0430*/  IMAD R46, R7, 0x8, R8 ;  /* 0x00000008072e7824 */ /* 0x000fe200078e0208 */
[----:B------:R-:W-:Y:S01]  /*0440*/  LOP3.LUT R5, RZ, R5, RZ, 0x33, !PT ;  /* 0x00000005ff057212 */ /* 0x000fe200078e33ff */
[----:B------:R-:W-:Y:S01]  /*0450*/  @!P4 IMAD.MOV R3, RZ, RZ, -R3 ;  /* 0x000000ffff03c224 */ /* 0x000fe200078e0a03 */
[----:B------:R-:W-:Y:S02]  /*0460*/  LOP3.LUT R11, R14, 0x10, R6, 0x2e, !PT ;  /* 0x000000100e0b7812 */ /* 0x000fe400078e2e06 */
[----:B------:R-:W-:Y:S02]  /*0470*/  LOP3.LUT R12, R12, 0x10, R14, 0x78, !PT ;  /* 0x000000100c0c7812 */ /* 0x000fe400078e780e */
[----:B------:R-:W-:-:S02]  /*0480*/  LOP3.LUT R17, R13, 0x30, R6, 0x1e, !PT ;  /* 0x000000300d117812 */ /* 0x000fc400078e1e06 */
[----:B------:R-:W-:Y:S02]  /*0490*/  LOP3.LUT R10, R10, 0xf, R16, 0xf8, !PT ;  /* 0x0000000f0a0a7812 */ /* 0x000fe400078ef810 */
[----:B------:R-:W-:Y:S02]  /*04a0*/  LOP3.LUT R13, R13, 0x70, R6, 0x1e, !PT ;  /* 0x000000700d0d7812 */ /* 0x000fe400078e1e06 */
[----:B------:R-:W-:Y:S01]  /*04b0*/  LOP3.LUT R9, R9, 0x10, R76, 0xf8, !PT ;  /* 0x0000001009097812 */ /* 0x000fe200078ef84c */
[----:B------:R-:W-:Y:S01]  /*04c0*/  IMAD.SHL.U32 R10, R10, 0x80, RZ ;  /* 0x000000800a0a7824 */ /* 0x000fe200078e00ff */
[----:B------:R-:W-:Y:S02]  /*04d0*/  SEL R3, R5, R3, !P0 ;  /* 0x0000000305037207 */ /* 0x000fe40004000000 */
[----:B------:R-:W-:Y:S02]  /*04e0*/  LOP3.LUT R102, R8, 0x40, RZ, 0xfc, !PT ;  /* 0x0000004008667812 */ /* 0x000fe400078efcff */
[--C-:B------:R-:W-:Y:S01]  /*04f0*/  LOP3.LUT R6, R11, 0x20, R14.reuse, 0xf8, !PT ;  /* 0x000000200b067812 */ /* 0x100fe200078ef80e */
[----:B------:R-:W-:Y:S01]  /*0500*/  IMAD.SHL.U32 R121, R3, 0x40, RZ ;  /* 0x0000004003797824 */ /* 0x000fe200078e00ff */
[----:B------:R-:W-:-:S02]  /*0510*/  LOP3.LUT R12, R12, 0x20, R14, 0xf8, !PT ;  /* 0x000000200c0c7812 */ /* 0x000fc400078ef80e */
[----:B------:R-:W-:Y:S02]  /*0520*/  LEA R106, R9, 0x1000, 0x7 ;  /* 0x00001000096a7811 */ /* 0x000fe400078e38ff */
[--C-:B------:R-:W-:Y:S02]  /*0530*/  LOP3.LUT R111, R8, 0x8, R15.reuse, 0x78, !PT ;  /* 0x00000008086f7812 */ /* 0x100fe400078e780f */
[--C-:B------:R-:W-:Y:S02]  /*0540*/  LOP3.LUT R107, R102, 0x8, R15.reuse, 0x78, !PT ;  /* 0x00000008666b7812 */ /* 0x100fe400078e780f */
[--C-:B------:R-:W-:Y:S02]  /*0550*/  LOP3.LUT R9, R6, 0x8, R15.reuse, 0x78, !PT ;  /* 0x0000000806097812 */ /* 0x100fe400078e780f */
[----:B------:R-:W-:Y:S02]  /*0560*/  LOP3.LUT R11, R12, 0x8, R15, 0x78, !PT ;  /* 0x000000080c0b7812 */ /* 0x000fe400078e780f */
[----:B------:R-:W-:-:S02]  /*0570*/  SHF.R.S32.HI R6, RZ, 0x19, R3 ;  /* 0x00000019ff067819 */ /* 0x000fc40000011403 */
[----:B------:R-:W-:Y:S02]  /*0580*/  LOP3.LUT R119, R10, R111, RZ, 0xfc, !PT ;  /* 0x0000006f0a777212 */ /* 0x000fe400078efcff */
[-C--:B------:R-:W-:Y:S02]  /*0590*/  LOP3.LUT R117, R109, R10.reuse, RZ, 0xfc, !PT ;  /* 0x0000000a6d757212 */ /* 0x080fe400078efcff */
[-C--:B------:R-:W-:Y:S02]  /*05a0*/  LOP3.LUT R116, R17, R10.reuse, RZ, 0xfc, !PT ;  /* 0x0000000a11747212 */ /* 0x080fe400078efcff */
[-C--:B------:R-:W-:Y:S02]  /*05b0*/  LOP3.LUT R115, R107, R10.reuse, RZ, 0xfc, !PT ;  /* 0x0000000a6b737212 */ /* 0x080fe400078efcff */
[-C--:B------:R-:W-:Y:S02]  /*05c0*/  LOP3.LUT R113, R105, R10.reuse, RZ, 0xfc, !PT ;  /* 0x0000000a69717212 */ /* 0x080fe400078efcff */
[----:B------:R-:W-:-:S02]  /*05d0*/  LOP3.LUT R112, R13, R10, RZ, 0xfc, !PT ;  /* 0x0000000a0d707212 */ /* 0x000fc400078efcff */
[-C--:B------:R-:W-:Y:S02]  /*05e0*/  LOP3.LUT R118, R9, R10.reuse, RZ, 0xfc, !PT ;  /* 0x0000000a09767212 */ /* 0x080fe400078efcff */
[----:B------:R-:W-:Y:S02]  /*05f0*/  LOP3.LUT R114, R11, R10, RZ, 0xfc, !PT ;  /* 0x0000000a0b727212 */ /* 0x000fe400078efcff */
[----:B------:R-:W-:Y:S02]  /*0600*/  SGXT R10, R6, 0x1 ;  /* 0x00000001060a781a */ /* 0x000fe40000000200 */
[C---:B------:R-:W-:Y:S02]  /*0610*/  LOP3.LUT R63, R121.reuse, R2, RZ, 0xfc, !PT ;  /* 0x00000002793f7212 */ /* 0x040fe400078efcff */
[----:B------:R-:W-:Y:S02]  /*0620*/  LOP3.LUT R3, R121, 0x8, R2, 0xfe, !PT ;  /* 0x0000000879037812 */ /* 0x000fe400078efe02 */
[----:B------:R-:W-:-:S02]  /*0630*/  LOP3.LUT R110, R9, R106, RZ, 0xfc, !PT ;  /* 0x0000006a096e7212 */ /* 0x000fc400078efcff */
[C---:B------:R-:W-:Y:S02]  /*0640*/  LOP3.LUT R111, R106.reuse, R111, RZ, 0xfc, !PT ;  /* 0x0000006f6a6f7212 */ /* 0x040fe400078efcff */
[-C--:B------:R-:W-:Y:S02]  /*0650*/  LOP3.LUT R109, R109, R106.reuse, RZ, 0xfc, !PT ;  /* 0x0000006a6d6d7212 */ /* 0x080fe400078efcff */
[-C--:B------:R-:W-:Y:S02]  /*0660*/  LOP3.LUT R108, R17, R106.reuse, RZ, 0xfc, !PT ;  /* 0x0000006a116c7212 */ /* 0x080fe400078efcff */
[----:B------:R-:W-:Y:S02]  /*0670*/  LOP3.LUT R107, R106, R107, RZ, 0xfc, !PT ;  /* 0x0000006b6a6b7212 */ /* 0x000fe400078efcff */
[-C--:B------:R-:W-:Y:S02]  /*0680*/  LOP3.LUT R105, R105, R106.reuse, RZ, 0xfc, !PT ;  /* 0x0000006a69697212 */ /* 0x080fe400078efcff */
[----:B------:R-:W-:-:S02]  /*0690*/  LOP3.LUT R104, R13, R106, RZ, 0xfc, !PT ;  /* 0x0000006a0d687212 */ /* 0x000fc400078efcff */
[C---:B------:R-:W-:Y:S02]  /*06a0*/  LEA.HI R9, R10.reuse, R63, RZ, 0xc ;  /* 0x0000003f0a097211 */ /* 0x040fe400078f60ff */
[----:B------:R-:W-:Y:S02]  /*06b0*/  LOP3.LUT R106, R11, R106, RZ, 0xfc, !PT ;  /* 0x0000006a0b6a7212 */ /* 0x000fe400078efcff */
[----:B------:R-:W-:Y:S02]  /*06c0*/  LOP3.LUT R6, R121, 0x10, R2, 0xfe, !PT ;  /* 0x0000001079067812 */ /* 0x000fe400078efe02 */
[----:B------:R-:W-:Y:S02]  /*06d0*/  LEA.HI R11, R10, R3, RZ, 0xc ;  /* 0x000000030a0b7211 */ /* 0x000fe400078f60ff */
[----:B------:R-:W-:Y:S02]  /*06e0*/  SEL R5, R5, R0, !P0 ;  /* 0x0000000005057207 */ /* 0x000fe40004000000 */
[----:B------:R-:W-:-:S02]  /*06f0*/  LOP3.LUT R0, R9, 0x1ff000, RZ, 0xc0, !PT ;  /* 0x001ff00009007812 */ /* 0x000fc400078ec0ff */
[----:B------:R-:W-:Y:S01]  /*0700*/  LEA.HI R9, R10, R6, RZ, 0xc ;  /* 0x000000060a097211 */ /* 0x000fe200078f60ff */
[----:B------:R-:W-:Y:S01]  /*0710*/  IMAD R122, R4, 0x8, R5 ;  /* 0x00000008047a7824 */ /* 0x000fe200078e0205 */
[----:B------:R-:W-:Y:S01]  /*0720*/  LOP3.LUT R12, R11, 0x1ff000, RZ, 0xc0, !PT ;  /* 0x001ff0000b0c7812 */ /* 0x000fe200078ec0ff */
[----:B------:R-:W-:Y:S01]  /*0730*/  IMAD.IADD R63, R63, 0x1, -R0 ;  /* 0x000000013f3f7824 */ /* 0x000fe200078e0a00 */
[----:B------:R-:W-:Y:S02]  /*0740*/  LOP3.LUT R9, R9, 0x1ff000, RZ, 0xc0, !PT ;  /* 0x001ff00009097812 */ /* 0x000fe400078ec0ff */
[----:B------:R-:W-:Y:S01]  /*0750*/  LOP3.LUT R0, R121, 0x18, R2, 0xfe, !PT ;  /* 0x0000001879007812 */ /* 0x000fe200078efe02 */
[----:B------:R-:W-:Y:S01]  /*0760*/  IMAD.IADD R75, R3, 0x1, -R12 ;  /* 0x00000001034b7824 */ /* 0x000fe200078e0a0c */
[C-C-:B------:R-:W-:Y:S01]  /*0770*/  LOP3.LUT R3, R121.reuse, 0x20, R2.reuse, 0xfe, !PT ;  /* 0x0000002079037812 */ /* 0x140fe200078efe02 */
[----:B------:R-:W-:Y:S01]  /*0780*/  IMAD.IADD R61, R6, 0x1, -R9 ;  /* 0x00000001063d7824 */ /* 0x000fe200078e0a09 */
[----:B------:R-:W-:Y:S01]  /*0790*/  LOP3.LUT R4, R121, 0x28, R2, 0xfe, !PT ;  /* 0x0000002879047812 */ /* 0x000fe200078efe02 */
[----:B------:R-:W-:Y:S01]  /*07a0*/  IMAD R63, R63, 0x2800, RZ ;  /* 0x000028003f3f7824 */ /* 0x000fe200078e02ff */
[C---:B------:R-:W-:Y:S01]  /*07b0*/  LEA.HI R6, R10.reuse, R0, RZ, 0xc ;  /* 0x000000000a067211 */ /* 0x040fe200078f60ff */
[----:B------:R-:W-:Y:S01]  /*07c0*/  IMAD R61, R61, 0x2800, RZ ;  /* 0x000028003d3d7824 */ /* 0x000fe200078e02ff */
[C---:B------:R-:W-:Y:S01]  /*07d0*/  LEA.HI R11, R10.reuse, R3, RZ, 0xc ;  /* 0x000000030a0b7211 */ /* 0x040fe200078f60ff */
[----:B------:R-:W-:Y:S01]  /*07e0*/  IMAD R75, R75, 0x2800, RZ ;  /* 0x000028004b4b7824 */ /* 0x000fe200078e02ff */
[----:B------:R-:W-:-:S02]  /*07f0*/  LEA.HI R12, R10, R4, RZ, 0xc ;  /* 0x000000040a0c7211 */ /* 0x000fc400078f60ff */
[----:B------:R-:W-:Y:S01]  /*0800*/  LOP3.LUT R9, R6, 0x1ff000, RZ, 0xc0, !PT ;  /* 0x001ff00006097812 */ /* 0x000fe200078ec0ff */
[----:B------:R-:W-:Y:S01]  /*0810*/  IMAD.IADD R62, R46, 0x1, R75 ;  /* 0x000000012e3e7824 */ /* 0x000fe200078e024b */
[----:B------:R-:W-:Y:S02]  /*0820*/  LOP3.LUT R5, R121, 0x30, R2, 0xfe, !PT ;  /* 0x0000003079057812 */ /* 0x000fe400078efe02 */
[----:B------:R-:W-:Y:S01]  /*0830*/  LOP3.LUT R6, R11, 0x1ff000, RZ, 0xc0, !PT ;  /* 0x001ff0000b067812 */ /* 0x000fe200078ec0ff */
[----:B------:R-:W-:Y:S01]  /*0840*/  IMAD.IADD R14, R0, 0x1, -R9 ;  /* 0x00000001000e7824 */ /* 0x000fe200078e0a09 */
[----:B------:R-:W-:Y:S02]  /*0850*/  LOP3.LUT R11, R12, 0x1ff000, RZ, 0xc0, !PT ;  /* 0x001ff0000c0b7812 */ /* 0x000fe400078ec0ff */
[----:B------:R-:W-:Y:S01]  /*0860*/  LEA.HI R12, R10, R5, RZ, 0xc ;  /* 0x000000050a0c7211 */ /* 0x000fe200078f60ff */
[----:B------:R-:W-:Y:S01]  /*0870*/  IMAD.IADD R65, R3, 0x1, -R6 ;  /* 0x0000000103417824 */ /* 0x000fe200078e0a06 */
[----:B------:R-:W-:Y:S01]  /*0880*/  SHF.R.S32.HI R9, RZ, 0x19, R122 ;  /* 0x00000019ff097819 */ /* 0x000fe2000001147a */
[----:B------:R-:W-:Y:S01]  /*0890*/  IMAD.SHL.U32 R122, R122, 0x40, RZ ;  /* 0x000000407a7a7824 */ /* 0x000fe200078e00ff */
[----:B------:R-:W-:Y:S01]  /*08a0*/  LOP3.LUT R3, R121, 0x38, R2, 0xfe, !PT ;  /* 0x0000003879037812 */ /* 0x000fe200078efe02 */
[----:B------:R-:W-:Y:S01]  /*08b0*/  IMAD.IADD R57, R4, 0x1, -R11 ;  /* 0x0000000104397824 */ /* 0x000fe200078e0a0b */
[----:B------:R-:W-:Y:S01]  /*08c0*/  LOP3.LUT R12, R12, 0x1ff000, RZ, 0xc0, !PT ;  /* 0x001ff0000c0c7812 */ /* 0x000fe200078ec0ff */
[----:B------:R-:W-:Y:S01]  /*08d0*/  IMAD R65, R65, 0x2800, RZ ;  /* 0x0000280041417824 */ /* 0x000fe200078e02ff */
[----:B------:R-:W-:Y:S01]  /*08e0*/  LEA.HI R10, R10, R3, RZ, 0xc ;  /* 0x000000030a0a7211 */ /* 0x000fe200078f60ff */
[----:B------:R-:W-:Y:S01]  /*08f0*/  IMAD R57, R57, 0x2800, RZ ;  /* 0x0000280039397824 */ /* 0x000fe200078e02ff */
[----:B------:R-:W-:Y:S01]  /*0900*/  SGXT R9, R9, 0x1 ;  /* 0x000000010909781a */ /* 0x000fe20000000200 */
[----:B------:R-:W-:Y:S01]  /*0910*/  IMAD.IADD R59, R5, 0x1, -R12 ;  /* 0x00000001053b7824 */ /* 0x000fe200078e0a0c */
[----:B------:R-:W-:-:S02]  /*0920*/  LOP3.LUT R0, R122, 0x10, R2, 0xfe, !PT ;  /* 0x000000107a007812 */ /* 0x000fc400078efe02 */
[----:B------:R-:W-:Y:S01]  /*0930*/  LOP3.LUT R24, R122, R2, RZ, 0xfc, !PT ;  /* 0x000000027a187212 */ /* 0x000fe200078efcff */
[----:B------:R-:W-:Y:S01]  /*0940*/  IMAD R59, R59, 0x2800, RZ ;  /* 0x000028003b3b7824 */ /* 0x000fe200078e02ff */
[----:B------:R-:W-:Y:S02]  /*0950*/  LOP3.LUT R12, R10, 0x1ff000, RZ, 0xc0, !PT ;  /* 0x001ff0000a0c7812 */ /* 0x000fe400078ec0ff */
[C---:B------:R-:W-:Y:S02]  /*0960*/  LEA.HI R10, R9.reuse, R0, RZ, 0x9 ;  /* 0x00000000090a7211 */ /* 0x040fe400078f48ff */
[----:B------:R-:W-:Y:S01]  /*0970*/  LEA.HI R4, R9, R24, RZ, 0x9 ;  /* 0x0000001809047211 */ /* 0x000fe200078f48ff */
[----:B------:R-:W-:Y:S01]  /*0980*/  IMAD.IADD R12, R3, 0x1, -R12 ;  /* 0x00000001030c7824 */ /* 0x000fe200078e0a0c */
[----:B------:R-:W-:Y:S02]  /*0990*/  LOP3.LUT R13, R10, 0x1ffe00, RZ, 0xc0, !PT ;  /* 0x001ffe000a0d7812 */ /* 0x000fe400078ec0ff */
[----:B------:R-:W-:Y:S01]  /*09a0*/  LOP3.LUT R5, R4, 0x1ffe00, RZ, 0xc0, !PT ;  /* 0x001ffe0004057812 */ /* 0x000fe200078ec0ff */
[----:B------:R-:W-:Y:S01]  /*09b0*/  IMAD R55, R12, 0x2800, RZ ;  /* 0x000028000c377824 */ /* 0x000fe200078e02ff */
[--C-:B------:R-:W-:Y:S01]  /*09c0*/  LOP3.LUT R3, R122, 0x18, R2.reuse, 0xfe, !PT ;  /* 0x000000187a037812 */ /* 0x100fe200078efe02 */
[----:B------:R-:W-:Y:S01]  /*09d0*/  IMAD.IADD R67, R0, 0x1, -R13 ;  /* 0x0000000100437824 */ /* 0x000fe200078e0a0d */
[--C-:B------:R-:W-:Y:S01]  /*09e0*/  LOP3.LUT R48, R122, 0x8, R2.reuse, 0xfe, !PT ;  /* 0x000000087a307812 */ /* 0x100fe200078efe02 */
[----:B------:R-:W-:Y:S01]  /*09f0*/  IMAD.IADD R24, R24, 0x1, -R5 ;  /* 0x0000000118187824 */ /* 0x000fe200078e0a05 */
[----:B------:R-:W-:Y:S01]  /*0a00*/  LEA.HI R0, R9, R3, RZ, 0x9 ;  /* 0x0000000309007211 */ /* 0x000fe200078f48ff */
[----:B------:R-:W-:Y:S01]  /*0a10*/  IMAD R67, R67, 0x2800, RZ ;  /* 0x0000280043437824 */ /* 0x000fe200078e02ff */
[----:B------:R-:W-:Y:S01]  /*0a20*/  LEA.HI R6, R9, R48, RZ, 0x9 ;  /* 0x0000003009067211 */ /* 0x000fe200078f48ff */
[----:B------:R-:W-:Y:S01]  /*0a30*/  IMAD.IADD R60, R46, 0x1, R55 ;  /* 0x000000012e3c7824 */ /* 0x000fe200078e0237 */
[--C-:B------:R-:W-:Y:S01]  /*0a40*/  LOP3.LUT R4, R122, 0x20, R2.reuse, 0xfe, !PT ;  /* 0x000000207a047812 */ /* 0x100fe200078efe02 */
[----:B------:R-:W-:Y:S01]  /*0a50*/  IMAD.IADD R58, R46, 0x1, R67 ;  /* 0x000000012e3a7824 */ /* 0x000fe200078e0243 */
[----:B------:R-:W-:-:S02]  /*0a60*/  LOP3.LUT R5, R122, 0x28, R2, 0xfe, !PT ;  /* 0x000000287a057812 */ /* 0x000fc400078efe02 */
[----:B------:R-:W-:Y:S02]  /*0a70*/  LOP3.LUT R0, R0, 0x1ffe00, RZ, 0xc0, !PT ;  /* 0x001ffe0000007812 */ /* 0x000fe400078ec0ff */
[----:B------:R-:W-:Y:S02]  /*0a80*/  LOP3.LUT R11, R6, 0x1ffe00, RZ, 0xc0, !PT ;  /* 0x001ffe00060b7812 */ /* 0x000fe400078ec0ff */
[----:B------:R-:W-:Y:S01]  /*0a90*/  LEA.HI R6, R9, R4, RZ, 0x9 ;  /* 0x0000000409067211 */ /* 0x000fe200078f48ff */
[----:B------:R-:W-:Y:S01]  /*0aa0*/  IMAD.IADD R73, R3, 0x1, -R0 ;  /* 0x0000000103497824 */ /* 0x000fe200078e0a00 */
[----:B------:R-:W-:Y:S01]  /*0ab0*/  LEA.HI R7, R9, R5, RZ, 0x9 ;  /* 0x0000000509077211 */ /* 0x000fe200078f48ff */
[----:B------:R-:W-:Y:S01]  /*0ac0*/  IMAD.IADD R48, R48, 0x1, -R11 ;  /* 0x0000000130307824 */ /* 0x000fe200078e0a0b */
[----:B------:R-:W-:Y:S01]  /*0ad0*/  LOP3.LUT R3, R6, 0x1ffe00, RZ, 0xc0, !PT ;  /* 0x001ffe0006037812 */ /* 0x000fe200078ec0ff */
[----:B------:R-:W-:Y:S01]  /*0ae0*/  IMAD R11, R14, 0x2800, RZ ;  /* 0x000028000e0b7824 */ /* 0x000fe200078e02ff */
[----:B------:R-:W-:Y:S01]  /*0af0*/  LOP3.LUT R10, R7, 0x1ffe00, RZ, 0xc0, !PT ;  /* 0x001ffe00070a7812 */ /* 0x000fe200078ec0ff */
[----:B------:R-:W-:Y:S01]  /*0b00*/  IMAD R73, R73, 0x2800, RZ ;  /* 0x0000280049497824 */ /* 0x000fe200078e02ff */
[--C-:B------:R-:W-:Y:S01]  /*0b10*/  LOP3.LUT R6, R122, 0x30, R2.reuse, 0xfe, !PT ;  /* 0x000000307a067812 */ /* 0x100fe200078efe02 */
[----:B------:R-:W-:Y:S01]  /*0b20*/  IMAD.IADD R53, R4, 0x1, -R3 ;  /* 0x0000000104357824 */ /* 0x000fe200078e0a03 */
[----:B------:R-:W-:Y:S01]  /*0b30*/  LOP3.LUT R7, R122, 0x38, R2, 0xfe, !PT ;  /* 0x000000387a077812 */ /* 0x000fe200078efe02 */
[----:B------:R-:W-:Y:S01]  /*0b40*/  IMAD.IADD R10, R5, 0x1, -R10 ;  /* 0x00000001050a7824 */ /* 0x000fe200078e0a0a */
[----:B------:R-:W-:Y:S01]  /*0b50*/  LEA.HI R4, R9, R6, RZ, 0x9 ;  /* 0x0000000609047211 */ /* 0x000fe200078f48ff */
[----:B------:R-:W-:Y:S01]  /*0b60*/  IMAD R53, R53, 0x2800, RZ ;  /* 0x0000280035357824 */ /* 0x000fe200078e02ff */
[----:B------:R-:W-:Y:S01]  /*0b70*/  LEA.HI R5, R9, R7, RZ, 0x9 ;  /* 0x0000000709057211 */ /* 0x000fe200078f48ff */
[----:B------:R-:W-:Y:S01]  /*0b80*/  IMAD R51, R10, 0x2800, RZ ;  /* 0x000028000a337824 */ /* 0x000fe200078e02ff */
[----:B------:R-:W-:Y:S01]  /*0b90*/  LOP3.LUT R15, R46, 0x38, R15, 0x78, !PT ;  /* 0x000000382e0f7812 */ /* 0x000fe200078e780f */
[----:B------:R-:W-:Y:S01]  /*0ba0*/  IMAD R48, R48, 0x2800, RZ ;  /* 0x0000280030307824 */ /* 0x000fe200078e02ff */
[----:B------:R-:W-:Y:S01]  /*0bb0*/  LOP3.LUT R9, R4, 0x1ffe00, RZ, 0xc0, !PT ;  /* 0x001ffe0004097812 */ /* 0x000fe200078ec0ff */
[----:B------:R-:W-:Y:S01]  /*0bc0*/  IMAD.WIDE R22, R73, 0x2, RZ ;  /* 0x0000000249167825 */ /* 0x000fe200078e02ff */
[----:B------:R-:W-:-:S02]  /*0bd0*/  LOP3.LUT R12, R5, 0x1ffe00, RZ, 0xc0, !PT ;  /* 0x001ffe00050c7812 */ /* 0x000fc400078ec0ff */
[-C--:B------:R-:W-:Y:S01]  /*0be0*/  LOP3.LUT R30, R75, R46.reuse, RZ, 0xfc, !PT ;  /* 0x0000002e4b1e7212 */ /* 0x080fe200078efcff */
[----:B------:R-:W-:Y:S01]  /*0bf0*/  IMAD R0, R2, 0x80, R15 ;  /* 0x0000008002007824 */ /* 0x000fe200078e020f */
[-C--:B------:R-:W-:Y:S01]  /*0c00*/  LOP3.LUT R28, R61, R46.reuse, RZ, 0xfc, !PT ;  /* 0x0000002e3d1c7212 */ /* 0x080fe200078efcff */
[----:B------:R-:W-:Y:S01]  /*0c10*/  IMAD.IADD R9, R6, 0x1, -R9 ;  /* 0x0000000106097824 */ /* 0x000fe200078e0a09 */
[-C--:B------:R-:W-:Y:S01]  /*0c20*/  LOP3.LUT R32, R63, R46.reuse, RZ, 0xfc, !PT ;  /* 0x0000002e3f207212 */ /* 0x080fe200078efcff */
[----:B------:R-:W-:Y:S01]  /*0c30*/  IMAD.IADD R12, R7, 0x1, -R12 ;  /* 0x00000001070c7824 */ /* 0x000fe200078e0a0c */
[----:B------:R-:W-:Y:S01]  /*0c40*/  SHF.R.S32.HI R25, RZ, 0x1f, R61 ;  /* 0x0000001fff197819 */ /* 0x000fe2000001143d */
[----:B------:R-:W-:Y:S01]  /*0c50*/  IMAD.WIDE.U32 R2, R46, 0x2, RZ ;  /* 0x000000022e027825 */ /* 0x000fe200078e00ff */
[-C--:B------:R-:W-:Y:S02]  /*0c60*/  LOP3.LUT R38, R65, R46.reuse, RZ, 0xfc, !PT ;  /* 0x0000002e41267212 */ /* 0x080fe400078efcff */
[----:B------:R-:W-:Y:S01]  /*0c70*/  LOP3.LUT R36, R57, R46, RZ, 0xfc, !PT ;  /* 0x0000002e39247212 */ /* 0x000fe200078efcff */
[----:B------:R-:W-:Y:S01]  /*0c80*/  IMAD.WIDE R6, R59, 0x2, RZ ;  /* 0x000000023b067825 */ /* 0x000fe200078e02ff */
[----:B------:R-:W-:-:S02]  /*0c90*/  LOP3.LUT R21, R22, R2, RZ, 0xfc, !PT ;  /* 0x0000000216157212 */ /* 0x000fc400078efcff */
[-C--:B------:R-:W-:Y:S01]  /*0ca0*/  LOP3.LUT R71, R23, R3.reuse, RZ, 0xfc, !PT ;  /* 0x0000000317477212 */ /* 0x080fe200078efcff */
[----:B------:R-:W-:Y:S01]  /*0cb0*/  IMAD.WIDE R4, R55, 0x2, RZ ;  /* 0x0000000237047825 */ /* 0x000fe200078e02ff */
[-C--:B------:R-:W-:Y:S02]  /*0cc0*/  LOP3.LUT R18, R6, R2.reuse, RZ, 0xfc, !PT ;  /* 0x0000000206127212 */ /* 0x080fe400078efcff */
[-C--:B------:R-:W-:Y:S01]  /*0cd0*/  LOP3.LUT R97, R7, R3.reuse, RZ, 0xfc, !PT ;  /* 0x0000000307617212 */ /* 0x080fe200078efcff */
[----:B------:R-:W-:Y:S01]  /*0ce0*/  IMAD.WIDE R6, R65, 0x2, RZ ;  /* 0x0000000241067825 */ /* 0x000fe200078e02ff */
        /* <DEDUP_REMOVED lines=14> */
[----:B------:R-:W-:Y:S01]  /*0dd0*/  IMAD R49, R9, 0x2800, RZ ;  /* 0x0000280009317824 */ /* 0x000fe200078e02ff */
[-C--:B------:R-:W-:Y:S01]  /*0de0*/  LOP3.LUT R13, R6, R2.reuse, RZ, 0xfc, !PT ;  /* 0x00000002060d7212 */ /* 0x080fe200078efcff */
[----:B------:R-:W-:Y:S01]  /*0df0*/  IMAD.WIDE R4, R75, 0x2, RZ ;  /* 0x000000024b047825 */ /* 0x000fe200078e02ff */
[-C--:B------:R-:W-:Y:S02]  /*0e00*/  LOP3.LUT R85, R7, R3.reuse, RZ, 0xfc, !PT ;  /* 0x0000000307557212 */ /* 0x080fe400078efcff */
[----:B------:R-:W-:Y:S01]  /*0e10*/  SHF.R.S32.HI R23, RZ, 0x1f, R75 ;  /* 0x0000001fff177819 */ /* 0x000fe2000001144b */
[----:B------:R-:W-:Y:S01]  /*0e20*/  IMAD R47, R12, 0x2800, RZ ;  /* 0x000028000c2f7824 */ /* 0x000fe200078e02ff */
[----:B------:R-:W-:Y:S01]  /*0e30*/  LOP3.LUT R14, R4, R2, RZ, 0xfc, !PT ;  /* 0x00000002040e7212 */ /* 0x000fe200078efcff */
[----:B------:R-:W-:Y:S01]  /*0e40*/  IMAD.WIDE R6, R49, 0x2, RZ ;  /* 0x0000000231067825 */ /* 0x000fe200078e02ff */
[----:B------:R-:W-:-:S02]  /*0e50*/  LOP3.LUT R87, R5, R3, RZ, 0xfc, !PT ;  /* 0x0000000305577212 */ /* 0x000fc400078efcff */
[----:B------:R-:W-:Y:S01]  /*0e60*/  LEA R22, P1, R30, c[0x0][0x168], 0x1 ;  /* 0x00005a001e167a11 */ /* 0x000fe200078208ff */
[----:B------:R-:W-:Y:S01]  /*0e70*/  IMAD.WIDE R4, R47, 0x2, RZ ;  /* 0x000000022f047825 */ /* 0x000fe200078e02ff */
[-C--:B------:R-:W-:Y:S02]  /*0e80*/  LOP3.LUT R10, R6, R2.reuse, RZ, 0xfc, !PT ;  /* 0x00000002060a7212 */ /* 0x080fe400078efcff */
[-C--:B------:R-:W-:Y:S01]  /*0e90*/  LOP3.LUT R81, R7, R3.reuse, RZ, 0xfc, !PT ;  /* 0x0000000307517212 */ /* 0x080fe200078efcff */
[----:B------:R-:W-:Y:S01]  /*0ea0*/  IMAD.WIDE R6, R53, 0x2, RZ ;  /* 0x0000000235067825 */ /* 0x000fe200078e02ff */
[----:B------:R-:W-:Y:S02]  /*0eb0*/  LOP3.LUT R12, R4, R2, RZ, 0xfc, !PT ;  /* 0x00000002040c7212 */ /* 0x000fe400078efcff */
[-C--:B------:R-:W-:Y:S01]  /*0ec0*/  LOP3.LUT R83, R5, R3.reuse, RZ, 0xfc, !PT ;  /* 0x0000000305537212 */ /* 0x080fe200078efcff */
[----:B------:R-:W-:Y:S01]  /*0ed0*/  IMAD.WIDE R4, R51, 0x2, RZ ;  /* 0x0000000233047825 */ /* 0x000fe200078e02ff */
[----:B------:R-:W-:-:S02]  /*0ee0*/  LOP3.LUT R77, R7, R3, RZ, 0xfc, !PT ;  /* 0x00000003074d7212 */ /* 0x000fc400078efcff */
[----:B------:R-:W-:Y:S01]  /*0ef0*/  LEA.HI.X R23, R30, c[0x0][0x16c], R23, 0x1, P1 ;  /* 0x00005b001e177a11 */ /* 0x000fe200008f0c17 */
[----:B------:R-:W-:Y:S01]  /*0f00*/  IMAD R7, R24, 0x2800, RZ ;  /* 0x0000280018077824 */ /* 0x000fe200078e02ff */
[-C--:B------:R-:W-:Y:S01]  /*0f10*/  LOP3.LUT R9, R4, R2.reuse, RZ, 0xfc, !PT ;  /* 0x0000000204097212 */ /* 0x080fe200078efcff */
[----:B------:R-:W-:Y:S01]  /*0f20*/  IMAD.WIDE R124, R48, 0x2, RZ ;  /* 0x00000002307c7825 */ /* 0x000fe200078e02ff */
[-C--:B------:R-:W-:Y:S02]  /*0f30*/  LOP3.LUT R79, R5, R3.reuse, RZ, 0xfc, !PT ;  /* 0x00000003054f7212 */ /* 0x080fe400078efcff */
[----:B------:R-:W-:Y:S01]  /*0f40*/  LEA R24, P2, R28, c[0x0][0x168], 0x1 ;  /* 0x00005a001c187a11 */ /* 0x000fe200078408ff */
[----:B------:R-:W-:Y:S01]  /*0f50*/  IMAD.WIDE R4, R67, 0x2, RZ ;  /* 0x0000000243047825 */ /* 0x000fe200078e02ff */
[-C--:B------:R-:W-:Y:S02]  /*0f60*/  LOP3.LUT R69, R124, R2.reuse, RZ, 0xfc, !PT ;  /* 0x000000027c457212 */ /* 0x080fe400078efcff */
[----:B------:R-:W-:Y:S01]  /*0f70*/  LOP3.LUT R124, R125, R3, RZ, 0xfc, !PT ;  /* 0x000000037d7c7212 */ /* 0x000fe200078efcff */
[----:B------:R-:W-:Y:S01]  /*0f80*/  IMAD.WIDE R26, R7, 0x2, RZ ;  /* 0x00000002071a7825 */ /* 0x000fe200078e02ff */
[----:B------:R-:W-:-:S02]  /*0f90*/  LOP3.LUT R68, R4, R2, RZ, 0xfc, !PT ;  /* 0x0000000204447212 */ /* 0x000fc400078efcff */
[-C--:B------:R-:W-:Y:S01]  /*0fa0*/  LOP3.LUT R123, R5, R3.reuse, RZ, 0xfc, !PT ;  /* 0x00000003057b7212 */ /* 0x080fe200078efcff */
[C---:B------:R-:W-:Y:S01]  /*0fb0*/  IMAD.IADD R61, R46.reuse, 0x1, R61 ;  /* 0x000000012e3d7824 */ /* 0x040fe200078e023d */
[--C-:B------:R-:W-:Y:S01]  /*0fc0*/  SHF.R.S32.HI R5, RZ, 0x1f, R63.reuse ;  /* 0x0000001fff057819 */ /* 0x100fe2000001143f */
[----:B------:R-:W-:Y:S01]  /*0fd0*/  IMAD.IADD R63, R46, 0x1, R63 ;  /* 0x000000012e3f7824 */ /* 0x000fe200078e023f */
[----:B------:R-:W-:Y:S01]  /*0fe0*/  LEA R4, P0, R32, c[0x0][0x168], 0x1 ;  /* 0x00005a0020047a11 */ /* 0x000fe200078008ff */
[C---:B------:R-:W-:Y:S01]  /*0ff0*/  IMAD.IADD R56, R46.reuse, 0x1, R51 ;  /* 0x000000012e387824 */ /* 0x040fe200078e0233 */
[----:B------:R-:W-:Y:S01]  /*1000*/  LOP3.LUT R125, R27, R3, RZ, 0xfc, !PT ;  /* 0x000000031b7d7212 */ /* 0x000fe200078efcff */
[----:B------:R-:W-:Y:S01]  /*1010*/  IMAD.IADD R64, R46, 0x1, R47 ;  /* 0x000000012e407824 */ /* 0x000fe200078e022f */
[----:B------:R-:W-:Y:S02]  /*1020*/  LEA.HI.X R25, R28, c[0x0][0x16c], R25, 0x1, P2 ;  /* 0x00005b001c197a11 */ /* 0x000fe400010f0c19 */
[----:B------:R-:W-:-:S02]  /*1030*/  LOP3.LUT R27, R11, R46, RZ, 0xfc, !PT ;  /* 0x0000002e0b1b7212 */ /* 0x000fc400078efcff */
[----:B------:R-:W-:Y:S02]  /*1040*/  SHF.R.S32.HI R3, RZ, 0x1f, R65 ;  /* 0x0000001fff037819 */ /* 0x000fe40000011441 */
[----:B------:R-:W-:Y:S02]  /*1050*/  LEA R28, P1, R38, c[0x0][0x168], 0x1 ;  /* 0x00005a00261c7a11 */ /* 0x000fe400078208ff */
[----:B------:R-:W-:Y:S02]  /*1060*/  LOP3.LUT R34, R59, R46, RZ, 0xfc, !PT ;  /* 0x0000002e3b227212 */ /* 0x000fe400078efcff */
[-C--:B------:R-:W-:Y:S02]  /*1070*/  LOP3.LUT R6, R6, R2.reuse, RZ, 0xfc, !PT ;  /* 0x0000000206067212 */ /* 0x080fe400078efcff */
[----:B------:R-:W-:Y:S02]  /*1080*/  LOP3.LUT R70, R26, R2, RZ, 0xfc, !PT ;  /* 0x000000021a467212 */ /* 0x000fe400078efcff */
[----:B------:R-:W-:-:S02]  /*1090*/  LEA.HI.X R5, R32, c[0x0][0x16c], R5, 0x1, P0 ;  /* 0x00005b0020057a11 */ /* 0x000fc400000f0c05 */
[--C-:B------:R-:W-:Y:S01]  /*10a0*/  SHF.R.S32.HI R2, RZ, 0x1f, R11.reuse ;  /* 0x0000001fff027819 */ /* 0x100fe2000001140b */
[----:B------:R-:W-:Y:S01]  /*10b0*/  IMAD.IADD R11, R46, 0x1, R11 ;  /* 0x000000012e0b7824 */ /* 0x000fe200078e020b */
[----:B------:R-:W-:Y:S02]  /*10c0*/  SHF.R.S32.HI R31, RZ, 0x1f, R57 ;  /* 0x0000001fff1f7819 */ /* 0x000fe40000011439 */
[----:B------:R-:W-:Y:S02]  /*10d0*/  LEA R26, P0, R27, c[0x0][0x168], 0x1 ;  /* 0x00005a001b1a7a11 */ /* 0x000fe400078008ff */
[----:B------:R-:W-:Y:S02]  /*10e0*/  LEA R30, P2, R36, c[0x0][0x168], 0x1 ;  /* 0x00005a00241e7a11 */ /* 0x000fe400078408ff */
[----:B------:R-:W-:Y:S01]  /*10f0*/  LEA.HI.X R29, R38, c[0x0][0x16c], R3, 0x1, P1 ;  /* 0x00005b00261d7a11 */ /* 0x000fe200008f0c03 */
[----:B------:R-:W-:Y:S01]  /*1100*/  IMAD.IADD R38, R46, 0x1, R7 ;  /* 0x000000012e267824 */ /* 0x000fe200078e0207 */
[----:B------:R-:W-:-:S02]  /*1110*/  LOP3.LUT R40, R7, R46, RZ, 0xfc, !PT ;  /* 0x0000002e07287212 */ /* 0x000fc400078efcff */
[----:B------:R-:W-:Y:S01]  /*1120*/  SHF.R.S32.HI R33, RZ, 0x1f, R59 ;  /* 0x0000001fff217819 */ /* 0x000fe2000001143b */
[----:B------:R-:W-:Y:S01]  /*1130*/  IMAD.WIDE R38, R38, R78, c[0x0][0x160] ;  /* 0x0000580026267625 */ /* 0x000fe200078e024e */
[----:B------:R-:W-:Y:S02]  /*1140*/  LEA R32, P3, R34, c[0x0][0x168], 0x1 ;  /* 0x00005a0022207a11 */ /* 0x000fe400078608ff */
[----:B------:R-:W-:Y:S02]  /*1150*/  LOP3.LUT R3, R55, R46, RZ, 0xfc, !PT ;  /* 0x0000002e37037212 */ /* 0x000fe400078efcff */
[----:B------:R-:W-:Y:S01]  /*1160*/  LEA.HI.X R27, R27, c[0x0][0x16c], R2, 0x1, P0 ;  /* 0x00005b001b1b7a11 */ /* 0x000fe200000f0c02 */
[----:B------:R-:W-:Y:S01]  /*1170*/  IMAD.SHL.U32 R2, R0, 0x2, RZ ;  /* 0x0000000200027824 */ /* 0x000fe200078e00ff */
[----:B------:R-:W-:Y:S02]  /*1180*/  LEA.HI.X R31, R36, c[0x0][0x16c], R31, 0x1, P2 ;  /* 0x00005b00241f7a11 */ /* 0x000fe400010f0c1f */
[----:B------:R-:W-:-:S02]  /*1190*/  SHF.R.S32.HI R7, RZ, 0x1f, R7 ;  /* 0x0000001fff077819 */ /* 0x000fc40000011407 */
[----:B------:R-:W-:Y:S01]  /*11a0*/  LEA R36, P0, R40, c[0x0][0x160], 0x1 ;  /* 0x0000580028247a11 */ /* 0x000fe200078008ff */
[----:B------:R1:W-:Y:S01]  /*11b0*/  LDGSTS.E.BYPASS.128 [R2], [R38.64] ;  /* 0x0000000026027fae */ /* 0x0003e2000b901c48 */
[----:B------:R-:W-:Y:S02]  /*11c0*/  LEA.HI.X R33, R34, c[0x0][0x16c], R33, 0x1, P3 ;  /* 0x00005b0022217a11 */ /* 0x000fe400018f0c21 */
[-C--:B------:R-:W-:Y:S02]  /*11d0*/  LOP3.LUT R52, R73, R46.reuse, RZ, 0xfc, !PT ;  /* 0x0000002e49347212 */ /* 0x080fe400078efcff */
[----:B------:R-:W-:Y:S02]  /*11e0*/  SHF.R.S32.HI R0, RZ, 0x1f, R55 ;  /* 0x0000001fff007819 */ /* 0x000fe40000011437 */
[----:B------:R-:W-:Y:S02]  /*11f0*/  LEA R34, P1, R3, c[0x0][0x168], 0x1 ;  /* 0x00005a0003227a11 */ /* 0x000fe400078208ff */
[----:B------:R-:W-:-:S02]  /*1200*/  LOP3.LUT R41, R48, R46, RZ, 0xfc, !PT ;  /* 0x0000002e30297212 */ /* 0x000fc400078efcff */
[----:B------:R-:W-:Y:S02]  /*1210*/  LEA.HI.X R37, R40, c[0x0][0x164], R7, 0x1, P0 ;  /* 0x0000590028257a11 */ /* 0x000fe400000f0c07 */
[----:B------:R-:W-:Y:S02]  /*1220*/  LOP3.LUT R54, R67, R46, RZ, 0xfc, !PT ;  /* 0x0000002e43367212 */ /* 0x000fe400078efcff */
[--C-:B------:R-:W-:Y:S01]  /*1230*/  SHF.R.S32.HI R7, RZ, 0x1f, R73.reuse ;  /* 0x0000001fff077819 */ /* 0x100fe20000011449 */
[----:B------:R-:W-:Y:S01]  /*1240*/  IMAD.IADD R73, R46, 0x1, R73 ;  /* 0x000000012e497824 */ /* 0x000fe200078e0249 */
[----:B------:R-:W-:Y:S02]  /*1250*/  LEA R42, P2, R52, c[0x0][0x160], 0x1 ;  /* 0x00005800342a7a11 */ /* 0x000fe400078408ff */
[----:B------:R-:W-:Y:S02]  /*1260*/  LEA.HI.X R35, R3, c[0x0][0x16c], R0, 0x1, P1 ;  /* 0x00005b0003237a11 */ /* 0x000fe400008f0c00 */
[----:B------:R-:W-:-:S02]  /*1270*/  SHF.R.S32.HI R0, RZ, 0x1f, R48 ;  /* 0x0000001fff007819 */ /* 0x000fc40000011430 */
[----:B-1----:R-:W-:Y:S02]  /*1280*/  LEA R38, P0, R41, c[0x0][0x160], 0x1 ;  /* 0x0000580029267a11 */ /* 0x002fe400078008ff */
[----:B------:R-:W-:Y:S02]  /*1290*/  SHF.R.S32.HI R3, RZ, 0x1f, R67 ;  /* 0x0000001fff037819 */ /* 0x000fe40000011443 */
[----:B------:R-:W-:Y:S02]  /*12a0*/  LEA R40, P1, R54, c[0x0][0x160], 0x1 ;  /* 0x0000580036287a11 */ /* 0x000fe400078208ff */
[----:B------:R-:W-:Y:S02]  /*12b0*/  LOP3.LUT R50, R53, R46, RZ, 0xfc, !PT ;  /* 0x0000002e35327212 */ /* 0x000fe400078efcff */
[----:B------:R-:W-:Y:S01]  /*12c0*/  LEA.HI.X R43, R52, c[0x0][0x164], R7, 0x1, P2 ;  /* 0x00005900342b7a11 */ /* 0x000fe200010f0c07 */
[C---:B------:R-:W-:Y:S01]  /*12d0*/  IMAD.IADD R52, R46.reuse, 0x1, R48 ;  /* 0x000000012e347824 */ /* 0x040fe200078e0230 */
[----:B------:R-:W-:Y:S01]  /*12e0*/  LEA.HI.X R39, R41, c[0x0][0x164], R0, 0x1, P0 ;  /* 0x0000590029277a11 */ /* 0x000fe200000f0c00 */
[----:B------:R-:W-:Y:S01]  /*12f0*/  IMAD.IADD R7, R46, 0x1, R65 ;  /* 0x000000012e077824 */ /* 0x000fe200078e0241 */
[----:B------:R-:W-:Y:S01]  /*1300*/  LEA.HI.X R41, R54, c[0x0][0x164], R3, 0x1, P1 ;  /* 0x0000590036297a11 */ /* 0x000fe200008f0c03 */
[--C-:B------:R-:W-:Y:S01]  /*1310*/  IMAD.IADD R54, R46, 0x1, R53.reuse ;  /* 0x000000012e367824 */ /* 0x100fe200078e0235 */
[----:B------:R-:W-:Y:S01]  /*1320*/  SHF.R.S32.HI R45, RZ, 0x1f, R53 ;  /* 0x0000001fff2d7819 */ /* 0x000fe20000011435 */
[----:B------:R-:W-:Y:S01]  /*1330*/  IMAD.WIDE R52, R52, R78, c[0x0][0x160] ;  /* 0x0000580034347625 */ /* 0x000fe200078e024e */
[----:B------:R-:W-:-:S02]  /*1340*/  LEA R44, P3, R50, c[0x0][0x160], 0x1 ;  /* 0x00005800322c7a11 */ /* 0x000fc400078608ff */
[-C--:B------:R-:W-:Y:S01]  /*1350*/  LOP3.LUT R74, R51, R46.reuse, RZ, 0xfc, !PT ;  /* 0x0000002e334a7212 */ /* 0x080fe200078efcff */
[C---:B------:R-:W-:Y:S01]  /*1360*/  IMAD.IADD R3, R46.reuse, 0x1, R57 ;  /* 0x000000012e037824 */ /* 0x040fe200078e0239 */
[-C--:B------:R-:W-:Y:S01]  /*1370*/  LOP3.LUT R72, R49, R46.reuse, RZ, 0xfc, !PT ;  /* 0x0000002e31487212 */ /* 0x080fe200078efcff */
[C---:B------:R-:W-:Y:S01]  /*1380*/  IMAD.IADD R0, R46.reuse, 0x1, R59 ;  /* 0x000000012e007824 */ /* 0x040fe200078e023b */
[----:B------:R-:W-:Y:S01]  /*1390*/  LOP3.LUT R66, R47, R46, RZ, 0xfc, !PT ;  /* 0x0000002e2f427212 */ /* 0x000fe200078efcff */
[----:B------:R-:W-:Y:S01]  /*13a0*/  IMAD.IADD R65, R46, 0x1, R49 ;  /* 0x000000012e417824 */ /* 0x000fe200078e0231 */
[----:B------:R-:W-:Y:S01]  /*13b0*/  SHF.R.S32.HI R55, RZ, 0x1f, R51 ;  /* 0x0000001fff377819 */ /* 0x000fe20000011433 */
[----:B------:R-:W-:Y:S01]  /*13c0*/  IMAD.WIDE R58, R58, R78, c[0x0][0x160] ;  /* 0x000058003a3a7625 */ /* 0x000fe200078e024e */
[----:B------:R-:W-:Y:S01]  /*13d0*/  LEA.HI.X R45, R50, c[0x0][0x164], R45, 0x1, P3 ;  /* 0x00005900322d7a11 */ /* 0x000fe200018f0c2d */
[----:B------:R1:W-:Y:S01]  /*13e0*/  LDGSTS.E.BYPASS.128 [R2+0x800], [R52.64] ;  /* 0x0080000034027fae */ /* 0x0003e2000b901c48 */
[----:B------:R-:W-:-:S02]  /*13f0*/  SHF.R.S32.HI R51, RZ, 0x1f, R49 ;  /* 0x0000001fff337819 */ /* 0x000fc40000011431 */
[----:B------:R-:W-:Y:S01]  /*1400*/  LEA R46, P0, R74, c[0x0][0x160], 0x1 ;  /* 0x000058004a2e7a11 */ /* 0x000fe200078008ff */
[----:B------:R2:W-:Y:S01]  /*1410*/  LDGSTS.E.BYPASS.128 [R2+0x1000], [R58.64] ;  /* 0x010000003a027fae */ /* 0x0005e2000b901c48 */
[----:B------:R-:W-:Y:S02]  /*1420*/  LEA R48, P1, R72, c[0x0][0x160], 0x1 ;  /* 0x0000580048307a11 */ /* 0x000fe400078208ff */
[----:B------:R-:W-:Y:S02]  /*1430*/  SHF.R.S32.HI R57, RZ, 0x1f, R47 ;  /* 0x0000001fff397819 */ /* 0x000fe4000001142f */
[----:B------:R-:W-:Y:S02]  /*1440*/  LEA R50, P2, R66, c[0x0][0x160], 0x1 ;  /* 0x0000580042327a11 */ /* 0x000fe400078408ff */
[----:B------:R-:W-:Y:S01]  /*1450*/  LEA.HI.X R47, R74, c[0x0][0x164], R55, 0x1, P0 ;  /* 0x000059004a2f7a11 */ /* 0x000fe200000f0c37 */
[-C--:B-1----:R-:W-:Y:S01]  /*1460*/  IMAD.WIDE R52, R73, R78.reuse, c[0x0][0x160] ;  /* 0x0000580049347625 */ /* 0x082fe200078e024e */
[----:B------:R-:W-:Y:S01]  /*1470*/  LEA.HI.X R49, R72, c[0x0][0x164], R51, 0x1, P1 ;  /* 0x0000590048317a11 */ /* 0x000fe200008f0c33 */
[----:B------:R-:W-:Y:S01]  /*1480*/  CS2R R74, SRZ ;  /* 0x00000000004a7805 */ /* 0x000fe2000001ff00 */
[----:B------:R-:W-:Y:S01]  /*1490*/  LEA.HI.X R51, R66, c[0x0][0x164], R57, 0x1, P2 ;  /* 0x0000590042337a11 */ /* 0x000fe200010f0c39 */
[-C--:B------:R-:W-:Y:S01]  /*14a0*/  IMAD.WIDE R54, R54, R78.reuse, c[0x0][0x160] ;  /* 0x0000580036367625 */ /* 0x080fe200078e024e */
[----:B------:R1:W-:Y:S01]  /*14b0*/  LDGSTS.E.BYPASS.128 [R2+0x1800], [R52.64] ;  /* 0x0180000034027fae */ /* 0x0003e2000b901c48 */
[----:B------:R-:W-:Y:S01]  /*14c0*/  IADD3 R20, P1, R20, c[0x0][0x168], RZ ;  /* 0x00005a0014147a10 */ /* 0x000fe20007f3e0ff */
[----:B------:R-:W-:Y:S01]  /*14d0*/  CS2R R66, SRZ ;  /* 0x0000000000427805 */ /* 0x000fe2000001ff00 */
[-C--:B------:R-:W-:Y:S01]  /*14e0*/  IMAD.WIDE R56, R56, R78.reuse, c[0x0][0x160] ;  /* 0x0000580038387625 */ /* 0x080fe200078e024e */
[----:B------:R3:W-:Y:S01]  /*14f0*/  LDGSTS.E.BYPASS.128 [R2+0x2000], [R54.64] ;  /* 0x0200000036027fae */ /* 0x0007e2000b901c48 */
[----:B------:R-:W-:Y:S01]  /*1500*/  IADD3 R18, P5, R18, c[0x0][0x168], RZ ;  /* 0x00005a0012127a10 */ /* 0x000fe20007fbe0ff */
[----:B------:R-:W-:Y:S01]  /*1510*/  CS2R R72, SRZ ;  /* 0x0000000000487805 */ /* 0x000fe2000001ff00 */
[----:B--2---:R-:W-:Y:S01]  /*1520*/  IMAD.WIDE R58, R65, R78, c[0x0][0x160] ;  /* 0x00005800413a7625 */ /* 0x004fe200078e024e */
[----:B------:R2:W-:Y:S01]  /*1530*/  LDGSTS.E.BYPASS.128 [R2+0x2800], [R56.64] ;  /* 0x0280000038027fae */ /* 0x0005e2000b901c48 */
[----:B------:R-:W-:-:S02]  /*1540*/  IADD3 R100, P4, R20, 0x400, RZ ;  /* 0x0000040014647810 */ /* 0x000fc40007f9e0ff */
[----:B------:R-:W-:Y:S01]  /*1550*/  IADD3 R19, P2, R19, c[0x0][0x168], RZ ;  /* 0x00005a0013137a10 */ /* 0x000fe20007f5e0ff */
[-C--:B-1----:R-:W-:Y:S01]  /*1560*/  IMAD.WIDE R52, R64, R78.reuse, c[0x0][0x160] ;  /* 0x0000580040347625 */ /* 0x082fe200078e024e */
[----:B------:R1:W-:Y:S01]  /*1570*/  LDGSTS.E.BYPASS.128 [R2+0x3000], [R58.64] ;  /* 0x030000003a027fae */ /* 0x0003e2000b901c48 */
[----:B------:R-:W-:Y:S01]  /*1580*/  IADD3 R98, P6, R18, 0x400, RZ ;  /* 0x0000040012627810 */ /* 0x000fe20007fde0ff */
[----:B------:R-:W-:Y:S01]  /*1590*/  CS2R R64, SRZ ;  /* 0x0000000000407805 */ /* 0x000fe2000001ff00 */
[-C--:B---3--:R-:W-:Y:S01]  /*15a0*/  IMAD.WIDE R54, R63, R78.reuse, c[0x0][0x168] ;  /* 0x00005a003f367625 */ /* 0x088fe200078e024e */
[----:B------:R3:W-:Y:S01]  /*15b0*/  LDGSTS.E.BYPASS.128 [R2+0x3800], [R52.64] ;  /* 0x0380000034027fae */ /* 0x0007e2000b901c48 */
[----:B------:R-:W-:Y:S02]  /*15c0*/  IADD3.X R99, RZ, c[0x0][0x16c], R99, P4, P1 ;  /* 0x00005b00ff637a10 */ /* 0x000fe400027e2463 */
[-C--:B--2---:R-:W-:Y:S01]  /*15d0*/  IMAD.WIDE R56, R62, R78.reuse, c[0x0][0x168] ;  /* 0x00005a003e387625 */ /* 0x084fe200078e024e */
[----:B------:R-:W0:Y:S01]  /*15e0*/  LDGDEPBAR ;  /* 0x00000000000079af */ /* 0x000e220000000000 */
[----:B------:R-:W-:Y:S01]  /*15f0*/  IADD3 R16, P3, R16, c[0x0][0x168], RZ ;  /* 0x00005a0010107a10 */ /* 0x000fe20007f7e0ff */
[----:B------:R-:W-:Y:S01]  /*1600*/  CS2R R62, SRZ ;  /* 0x00000000003e7805 */ /* 0x000fe2000001ff00 */
[----:B------:R-:W-:Y:S01]  /*1610*/  IADD3 R96, P4, R19, 0x400, RZ ;  /* 0x0000040013607810 */ /* 0x000fe20007f9e0ff */
[----:B-1----:R-:W-:Y:S01]  /*1620*/  IMAD.WIDE R58, R61, R78, c[0x0][0x168] ;  /* 0x00005a003d3a7625 */ /* 0x002fe200078e024e */
[----:B------:R1:W-:Y:S01]  /*1630*/  LDGSTS.E.BYPASS.128 [R2+0x10000], [R54.64] ;  /* 0x1000000036027fae */ /* 0x0003e2000b901c48 */
[----:B------:R-:W-:-:S02]  /*1640*/  IADD3 R17, P0, R17, c[0x0][0x168], RZ ;  /* 0x00005a0011117a10 */ /* 0x000fc40007f1e0ff */
[-C--:B---3--:R-:W-:Y:S01]  /*1650*/  IMAD.WIDE R52, R11, R78.reuse, c[0x0][0x168] ;  /* 0x00005a000b347625 */ /* 0x088fe200078e024e */
[----:B------:R2:W-:Y:S01]  /*1660*/  LDGSTS.E.BYPASS.128 [R2+0x10800], [R56.64] ;  /* 0x1080000038027fae */ /* 0x0005e2000b901c48 */
[----:B------:R-:W-:Y:S02]  /*1670*/  IADD3.X R97, RZ, c[0x0][0x16c], R97, P6, P5 ;  /* 0x00005b00ff617a10 */ /* 0x000fe400037ea461 */
[-C--:B------:R-:W-:Y:S01]  /*1680*/  IMAD.WIDE R60, R60, R78.reuse, c[0x0][0x168] ;  /* 0x00005a003c3c7625 */ /* 0x080fe200078e024e */
[----:B------:R3:W-:Y:S01]  /*1690*/  LDGSTS.E.BYPASS.128 [R2+0x11000], [R58.64] ;  /* 0x110000003a027fae */ /* 0x0007e2000b901c48 */
[----:B------:R-:W-:Y:S02]  /*16a0*/  IADD3 R94, P6, R16, 0x400, RZ ;  /* 0x00000400105e7810 */ /* 0x000fe40007fde0ff */
[----:B------:R-:W-:Y:S01]  /*16b0*/  IADD3.X R95, RZ, c[0x0][0x16c], R95, P4, P2 ;  /* 0x00005b00ff5f7a10 */ /* 0x000fe200027e445f */
[----:B-1----:R-:W-:Y:S01]  /*16c0*/  IMAD.WIDE R54, R7, R78, c[0x0][0x168] ;  /* 0x00005a0007367625 */ /* 0x002fe200078e024e */
[----:B------:R1:W-:Y:S01]  /*16d0*/  LDGSTS.E.BYPASS.128 [R2+0x11800], [R52.64] ;  /* 0x1180000034027fae */ /* 0x0003e2000b901c48 */
[----:B------:R-:W-:-:S02]  /*16e0*/  IADD3 R14, P5, R14, c[0x0][0x168], RZ ;  /* 0x00005a000e0e7a10 */ /* 0x000fc40007fbe0ff */
[-C--:B--2---:R-:W-:Y:S01]  /*16f0*/  IMAD.WIDE R56, R3, R78.reuse, c[0x0][0x168] ;  /* 0x00005a0003387625 */ /* 0x084fe200078e024e */
[----:B------:R2:W-:Y:S01]  /*1700*/  LDGSTS.E.BYPASS.128 [R2+0x12000], [R54.64] ;  /* 0x1200000036027fae */ /* 0x0005e2000b901c48 */
[----:B------:R-:W-:Y:S02]  /*1710*/  IADD3 R92, P4, R17, 0x400, RZ ;  /* 0x00000400115c7810 */ /* 0x000fe40007f9e0ff */
[----:B---3--:R-:W-:Y:S01]  /*1720*/  IMAD.WIDE R58, R0, R78, c[0x0][0x168] ;  /* 0x00005a00003a7625 */ /* 0x008fe200078e024e */
[----:B------:R3:W-:Y:S01]  /*1730*/  LDGSTS.E.BYPASS.128 [R2+0x12800], [R56.64] ;  /* 0x1280000038027fae */ /* 0x0007e2000b901c48 */
[----:B------:R-:W-:Y:S02]  /*1740*/  IADD3 R15, P1, R15, c[0x0][0x168], RZ ;  /* 0x00005a000f0f7a10 */ /* 0x000fe40007f3e0ff */
[----:B------:R-:W-:Y:S01]  /*1750*/  IADD3.X R93, RZ, c[0x0][0x16c], R93, P6, P3 ;  /* 0x00005b00ff5d7a10 */ /* 0x000fe200037e645d */
[----:B------:R4:W-:Y:S01]  /*1760*/  LDGSTS.E.BYPASS.128 [R2+0x13000], [R58.64] ;  /* 0x130000003a027fae */ /* 0x0009e2000b901c48 */
[----:B------:R-:W-:Y:S01]  /*1770*/  IADD3 R88, P6, R14, 0x400, RZ ;  /* 0x000004000e587810 */ /* 0x000fe20007fde0ff */
[----:B------:R-:W-:Y:S01]  /*1780*/  IMAD.MOV.U32 R0, RZ, RZ, 0x3 ;  /* 0x00000003ff007424 */ /* 0x000fe200078e00ff */
[----:B------:R-:W-:Y:S01]  /*1790*/  IADD3.X R91, RZ, c[0x0][0x16c], R91, P4, P0 ;  /* 0x00005b00ff5b7a10 */ /* 0x000fe200027e045b */
[----:B------:R1:W-:Y:S01]  /*17a0*/  LDGSTS.E.BYPASS.128 [R2+0x13800], [R60.64] ;  /* 0x138000003c027fae */ /* 0x0003e2000b901c48 */
[----:B------:R-:W-:Y:S01]  /*17b0*/  IADD3 R13, P2, R13, c[0x0][0x168], RZ ;  /* 0x00005a000d0d7a10 */ /* 0x000fe20007f5e0ff */
[----:B------:R-:W-:Y:S01]  /*17c0*/  IMAD.MOV.U32 R11, RZ, RZ, RZ ;  /* 0x000000ffff0b7224 */ /* 0x000fe200078e00ff */
[----:B------:R-:W-:Y:S01]  /*17d0*/  IADD3 R90, P3, R15, 0x400, RZ ;  /* 0x000004000f5a7810 */ /* 0x000fe20007f7e0ff */
[----:B------:R-:W0:Y:S01]  /*17e0*/  LDGDEPBAR ;  /* 0x00000000000079af */ /* 0x000e220000000000 */
[----:B------:R-:W-:Y:S01]  /*17f0*/  IADD3 R12, P0, R12, c[0x0][0x160], RZ ;  /* 0x000058000c0c7a10 */ /* 0x000fe20007f1e0ff */
[----:B------:R-:W-:Y:S01]  /*1800*/  IMAD.MOV.U32 R3, RZ, RZ, RZ ;  /* 0x000000ffff037224 */ /* 0x000fe200078e00ff */
[----:B------:R-:W-:Y:S01]  /*1810*/  IADD3.X R87, RZ, c[0x0][0x16c], R87, P6, P5 ;  /* 0x00005b00ff577a10 */ /* 0x000fe200037ea457 */
[----:B------:R-:W-:Y:S01]  /*1820*/  BAR.SYNC.DEFER_BLOCKING 0x0 ;  /* 0x0000000000007b1d */ /* 0x000fe20000010000 */
[----:B------:R-:W-:Y:S01]  /*1830*/  IADD3 R86, P4, R13, 0x400, RZ ;  /* 0x000004000d567810 */ /* 0x000fe20007f9e0ff */
[----:B---3--:R-:W-:Y:S01]  /*1840*/  CS2R R56, SRZ ;  /* 0x0000000000387805 */ /* 0x008fe2000001ff00 */
[----:B------:R-:W-:Y:S01]  /*1850*/  IADD3.X R89, RZ, c[0x0][0x16c], R89, P3, P1 ;  /* 0x00005b00ff597a10 */ /* 0x000fe20001fe2459 */
[----:B-1----:R-:W-:Y:S01]  /*1860*/  CS2R R60, SRZ ;  /* 0x00000000003c7805 */ /* 0x002fe2000001ff00 */
[----:B------:R-:W-:Y:S01]  /*1870*/  IADD3 R84, P6, R12, 0x400, RZ ;  /* 0x000004000c547810 */ /* 0x000fe20007fde0ff */
[----:B------:R-:W1:Y:S01]  /*1880*/  S2R R53, SR_TID.X ;  /* 0x0000000000357919 */ /* 0x000e620000002100 */
[----:B------:R-:W-:Y:S01]  /*1890*/  IADD3 R10, P3, R10, c[0x0][0x160], RZ ;  /* 0x000058000a0a7a10 */ /* 0x000fe20007f7e0ff */
[----:B----4-:R-:W-:Y:S01]  /*18a0*/  CS2R R58, SRZ ;  /* 0x00000000003a7805 */ /* 0x010fe2000001ff00 */
[----:B------:R-:W-:-:S02]  /*18b0*/  IADD3 R9, P1, R9, c[0x0][0x160], RZ ;  /* 0x0000580009097a10 */ /* 0x000fc40007f3e0ff */
[----:B------:R-:W-:Y:S02]  /*18c0*/  LOP3.LUT R7, R76, 0x8, RZ, 0xc0, !PT ;  /* 0x000000084c077812 */ /* 0x000fe400078ec0ff */
[----:B------:R-:W-:Y:S02]  /*18d0*/  IADD3.X R85, RZ, c[0x0][0x16c], R85, P4, P2 ;  /* 0x00005b00ff557a10 */ /* 0x000fe400027e4455 */
[----:B------:R-:W-:Y:S02]  /*18e0*/  IADD3.X R83, RZ, c[0x0][0x164], R83, P6, P0 ;  /* 0x00005900ff537a10 */ /* 0x000fe400037e0453 */
[----:B------:R-:W-:Y:S02]  /*18f0*/  IADD3 R82, P4, R10, 0x400, RZ ;  /* 0x000004000a527810 */ /* 0x000fe40007f9e0ff */
[----:B------:R-:W-:Y:S02]  /*1900*/  IADD3 R80, P6, R9, 0x400, RZ ;  /* 0x0000040009507810 */ /* 0x000fe40007fde0ff */
[----:B------:R-:W-:-:S02]  /*1910*/  IADD3 R6, P5, R6, c[0x0][0x160], RZ ;  /* 0x0000580006067a10 */ /* 0x000fc40007fbe0ff */
[----:B------:R-:W-:Y:S01]  /*1920*/  IADD3 R21, P2, R21, c[0x0][0x160], RZ ;  /* 0x0000580015157a10 */ /* 0x000fe20007f5e0ff */
[----:B------:R-:W-:Y:S01]  /*1930*/  @!PT LDS RZ, [RZ] ;  /* 0x00000000fffff984 */ /* 0x000fe20000000800 */
[----:B------:R-:W-:Y:S01]  /*1940*/  @!PT LDS RZ, [RZ] ;  /* 0x00000000fffff984 */ /* 0x000fe20000000800 */
[----:B------:R-:W-:Y:S01]  /*1950*/  @!PT LDS RZ, [RZ] ;  /* 0x00000000fffff984 */ /* 0x000fe20000000800 */
[----:B------:R3:W-:Y:S01]  /*1960*/  LDGSTS.E.BYPASS.128 [R2+0x4000], [R36.64+0x100] ;  /* 0x0400010024027fae */ /* 0x0007e2000b901c48 */
[----:B------:R-:W-:Y:S02]  /*1970*/  IADD3.X R81, RZ, c[0x0][0x164], R81, P4, P3 ;  /* 0x00005900ff517a10 */ /* 0x000fe400027e6451 */
[----:B------:R-:W-:Y:S01]  /*1980*/  IADD3.X R79, RZ, c[0x0][0x164], R79, P6, P1 ;  /* 0x00005900ff4f7a10 */ /* 0x000fe200037e244f */
[----:B------:R4:W-:Y:S01]  /*1990*/  LDGSTS.E.BYPASS.128 [R2+0x4800], [R38.64+0x100] ;  /* 0x0480010026027fae */ /* 0x0009e2000b901c48 */
[----:B------:R-:W-:Y:S02]  /*19a0*/  IADD3 R78, P4, R6, 0x400, RZ ;  /* 0x00000400064e7810 */ /* 0x000fe40007f9e0ff */
[----:B-1----:R-:W-:Y:S01]  /*19b0*/  LOP3.LUT R7, R7, 0x7, R53, 0xf8, !PT ;  /* 0x0000000707077812 */ /* 0x002fe200078ef835 */
[----:B------:R2:W-:Y:S01]  /*19c0*/  LDGSTS.E.BYPASS.128 [R2+0x5000], [R40.64+0x100] ;  /* 0x0500010028027fae */ /* 0x0005e2000b901c48 */
[----:B------:R-:W-:-:S02]  /*19d0*/  IADD3 R76, P6, R21, 0x400, RZ ;  /* 0x00000400154c7810 */ /* 0x000fc40007fde0ff */
[----:B------:R-:W-:Y:S01]  /*19e0*/  IADD3 R14, P0, R68, c[0x0][0x160], RZ ;  /* 0x00005800440e7a10 */ /* 0x000fe20007f1e0ff */
[----:B------:R2:W-:Y:S01]  /*19f0*/  LDGSTS.E.BYPASS.128 [R2+0x5800], [R42.64+0x100] ;  /* 0x058001002a027fae */ /* 0x0005e2000b901c48 */
[----:B------:R-:W-:Y:S01]  /*1a00*/  IADD3 R9, P3, R69, c[0x0][0x160], RZ ;  /* 0x0000580045097a10 */ /* 0x000fe20007f7e0ff */
[----:B------:R-:W-:Y:S01]  /*1a10*/  IMAD.SHL.U32 R120, R7, 0x80, RZ ;  /* 0x0000008007787824 */ /* 0x000fe200078e00ff */
[----:B------:R-:W-:Y:S01]  /*1a20*/  IADD3 R10, P1, R70, c[0x0][0x160], RZ ;  /* 0x00005800460a7a10 */ /* 0x000fe20007f3e0ff */
[----:B------:R1:W-:Y:S01]  /*1a30*/  LDGSTS.E.BYPASS.128 [R2+0x6000], [R44.64+0x100] ;  /* 0x060001002c027fae */ /* 0x0003e2000b901c48 */
[----:B------:R-:W-:Y:S02]  /*1a40*/  LOP3.LUT R8, R8, 0x18, R53, 0x78, !PT ;  /* 0x0000001808087812 */ /* 0x000fe400078e7835 */
[----:B------:R-:W-:Y:S01]  /*1a50*/  IADD3.X R77, RZ, c[0x0][0x164], R77, P4, P5 ;  /* 0x00005900ff4d7a10 */ /* 0x000fe200027ea44d */
[----:B------:R1:W-:Y:S01]  /*1a60*/  LDGSTS.E.BYPASS.128 [R2+0x6800], [R46.64+0x100] ;  /* 0x068001002e027fae */ /* 0x0003e2000b901c48 */
[----:B------:R-:W-:-:S02]  /*1a70*/  IADD3.X R15, RZ, c[0x0][0x164], R71, P6, P2 ;  /* 0x00005900ff0f7a10 */ /* 0x000fc400037e4447 */
[----:B------:R-:W-:Y:S01]  /*1a80*/  IADD3 R14, P5, R14, 0x400, RZ ;  /* 0x000004000e0e7810 */ /* 0x000fe20007fbe0ff */
[----:B------:R1:W-:Y:S01]  /*1a90*/  LDGSTS.E.BYPASS.128 [R2+0x7000], [R48.64+0x100] ;  /* 0x0700010030027fae */ /* 0x0003e2000b901c48 */
[----:B------:R-:W-:Y:S02]  /*1aa0*/  IADD3 R9, P4, R9, 0x400, RZ ;  /* 0x0000040009097810 */ /* 0x000fe40007f9e0ff */
[----:B------:R-:W-:Y:S01]  /*1ab0*/  IADD3 R10, P2, R10, 0x400, RZ ;  /* 0x000004000a0a7810 */ /* 0x000fe20007f5e0ff */
[----:B------:R1:W-:Y:S01]  /*1ac0*/  LDGSTS.E.BYPASS.128 [R2+0x7800], [R50.64+0x100] ;  /* 0x0780010032027fae */ /* 0x0003e2000b901c48 */
[----:B------:R-:W-:Y:S02]  /*1ad0*/  LOP3.LUT R6, R120, R8, RZ, 0xfc, !PT ;  /* 0x0000000878067212 */ /* 0x000fe400078efcff */
[----:B------:R-:W-:Y:S01]  /*1ae0*/  LOP3.LUT R102, R102, 0x18, R53, 0x78, !PT ;  /* 0x0000001866667812 */ /* 0x000fe200078e7835 */
[----:B------:R-:W0:Y:S01]  /*1af0*/  LDGDEPBAR ;  /* 0x00000000000079af */ /* 0x000e220000000000 */
[----:B------:R-:W-:-:S02]  /*1b00*/  IADD3.X R12, RZ, c[0x0][0x164], R123, P5, P0 ;  /* 0x00005900ff0c7a10 */ /* 0x000fc40002fe047b */
[----:B------:R-:W-:Y:S01]  /*1b10*/  IADD3.X R13, RZ, c[0x0][0x164], R124, P4, P3 ;  /* 0x00005900ff0d7a10 */ /* 0x000fe200027e647c */
[----:B------:R1:W-:Y:S01]  /*1b20*/  LDGSTS.E.BYPASS.128 [R2+0x14000], [R4.64+0x100] ;  /* 0x1400010004027fae */ /* 0x0003e2000b901c48 */
[----:B------:R-:W-:-:S03]  /*1b30*/  IADD3.X R6, RZ, c[0x0][0x164], R125, P2, P1 ;  /* 0x00005900ff067a10 */ /* 0x000fc600017e247d */
[----:B------:R2:W-:Y:S04]  /*1b40*/  LDGSTS.E.BYPASS.128 [R2+0x14800], [R22.64+0x100] ;  /* 0x1480010016027fae */ /* 0x0005e8000b901c48 */
[----:B------:R2:W-:Y:S04]  /*1b50*/  LDGSTS.E.BYPASS.128 [R2+0x15000], [R24.64+0x100] ;  /* 0x1500010018027fae */ /* 0x0005e8000b901c48 */
[----:B------:R2:W-:Y:S04]  /*1b60*/  LDGSTS.E.BYPASS.128 [R2+0x15800], [R26.64+0x100] ;  /* 0x158001001a027fae */ /* 0x0005e8000b901c48 */
[----:B------:R2:W-:Y:S04]  /*1b70*/  LDGSTS.E.BYPASS.128 [R2+0x16000], [R28.64+0x100] ;  /* 0x160001001c027fae */ /* 0x0005e8000b901c48 */
[----:B------:R2:W-:Y:S04]  /*1b80*/  LDGSTS.E.BYPASS.128 [R2+0x16800], [R30.64+0x100] ;  /* 0x168001001e027fae */ /* 0x0005e8000b901c48 */
[----:B------:R1:W-:Y:S04]  /*1b90*/  LDGSTS.E.BYPASS.128 [R2+0x17000], [R32.64+0x100] ;  /* 0x1700010020027fae */ /* 0x0003e8000b901c48 */
[----:B------:R1:W-:Y:S04]  /*1ba0*/  LDGSTS.E.BYPASS.128 [R2+0x17800], [R34.64+0x100] ;  /* 0x1780010022027fae */ /* 0x0003e8000b901c48 */
[----:B------:R-:W0:Y:S04]  /*1bb0*/  LDGDEPBAR ;  /* 0x00000000000079af */ /* 0x000e280000000000 */
[----:B------:R-:W-:Y:S06]  /*1bc0*/  BAR.SYNC.DEFER_BLOCKING 0x0 ;  /* 0x0000000000007b1d */ /* 0x000fec0000010000 */
[----:B------:R-:W-:Y:S01]  /*1bd0*/  @!PT LDS RZ, [RZ] ;  /* 0x00000000fffff984 */ /* 0x000fe20000000800 */
[----:B------:R-:W-:Y:S01]  /*1be0*/  @!PT LDS RZ, [RZ] ;  /* 0x00000000fffff984 */ /* 0x000fe20000000800 */
[----:B------:R-:W-:Y:S01]  /*1bf0*/  @!PT LDS RZ, [RZ] ;  /* 0x00000000fffff984 */ /* 0x000fe20000000800 */
[----:B------:R3:W-:Y:S04]  /*1c00*/  LDGSTS.E.BYPASS.128 [R2+0x8000], [R36.64+0x200] ;  /* 0x0800020024027fae */ /* 0x0007e8000b901c48 */
        /* <DEDUP_REMOVED lines=24> */
[----:B------:R2:W-:Y:S01]  /*1d90*/  LDGSTS.E.BYPASS.128 [R2+0xd800], [R42.64+0x300] ;  /* 0x0d8003002a027fae */ /* 0x0005e2000b901c48 */
[----:B---3--:R-:W-:-:S03]  /*1da0*/  CS2R R36, SRZ ;  /* 0x0000000000247805 */ /* 0x008fc6000001ff00 */
[----:B------:R1:W-:Y:S01]  /*1db0*/  LDGSTS.E.BYPASS.128 [R2+0xe000], [R44.64+0x300] ;  /* 0x0e0003002c027fae */ /* 0x0003e2000b901c48 */
[----:B----4-:R-:W-:-:S03]  /*1dc0*/  CS2R R38, SRZ ;  /* 0x0000000000267805 */ /* 0x010fc6000001ff00 */
[----:B------:R3:W-:Y:S04]  /*1dd0*/  LDGSTS.E.BYPASS.128 [R2+0xe800], [R46.64+0x300] ;  /* 0x0e8003002e027fae */ /* 0x0007e8000b901c48 */
[----:B------:R4:W-:Y:S04]  /*1de0*/  LDGSTS.E.BYPASS.128 [R2+0xf000], [R48.64+0x300] ;  /* 0x0f00030030027fae */ /* 0x0009e8000b901c48 */
[----:B------:R2:W-:Y:S01]  /*1df0*/  LDGSTS.E.BYPASS.128 [R2+0xf800], [R50.64+0x300] ;  /* 0x0f80030032027fae */ /* 0x0005e2000b901c48 */
[----:B-1----:R-:W-:-:S03]  /*1e00*/  CS2R R44, SRZ ;  /* 0x00000000002c7805 */ /* 0x002fc6000001ff00 */
[----:B------:R-:W0:Y:S01]  /*1e10*/  LDGDEPBAR ;  /* 0x00000000000079af */ /* 0x000e220000000000 */
[----:B---3--:R-:W-:-:S03]  /*1e20*/  CS2R R46, SRZ ;  /* 0x00000000002e7805 */ /* 0x008fc6000001ff00 */
[----:B------:R1:W-:Y:S01]  /*1e30*/  LDGSTS.E.BYPASS.128 [R2+0x1c000], [R4.64+0x300] ;  /* 0x1c00030004027fae */ /* 0x0003e2000b901c48 */
[----:B----4-:R-:W-:-:S03]  /*1e40*/  CS2R R48, SRZ ;  /* 0x0000000000307805 */ /* 0x010fc6000001ff00 */
[----:B------:R3:W-:Y:S01]  /*1e50*/  LDGSTS.E.BYPASS.128 [R2+0x1c800], [R22.64+0x300] ;  /* 0x1c80030016027fae */ /* 0x0007e2000b901c48 */
[----:B--2---:R-:W-:-:S03]  /*1e60*/  CS2R R50, SRZ ;  /* 0x0000000000327805 */ /* 0x004fc6000001ff00 */
[----:B------:R3:W-:Y:S04]  /*1e70*/  LDGSTS.E.BYPASS.128 [R2+0x1d000], [R24.64+0x300] ;  /* 0x1d00030018027fae */ /* 0x0007e8000b901c48 */
[----:B------:R3:W-:Y:S01]  /*1e80*/  LDGSTS.E.BYPASS.128 [R2+0x1d800], [R26.64+0x300] ;  /* 0x1d8003001a027fae */ /* 0x0007e2000b901c48 */
[----:B-1----:R-:W-:-:S03]  /*1e90*/  CS2R R4, SRZ ;  /* 0x0000000000047805 */ /* 0x002fc6000001ff00 */
[----:B------:R3:W-:Y:S04]  /*1ea0*/  LDGSTS.E.BYPASS.128 [R2+0x1e000], [R28.64+0x300] ;  /* 0x1e0003001c027fae */ /* 0x0007e8000b901c48 */
[----:B------:R3:W-:Y:S04]  /*1eb0*/  LDGSTS.E.BYPASS.128 [R2+0x1e800], [R30.64+0x300] ;  /* 0x1e8003001e027fae */ /* 0x0007e8000b901c48 */
[----:B------:R1:W-:Y:S04]  /*1ec0*/  LDGSTS.E.BYPASS.128 [R2+0x1f000], [R32.64+0x300] ;  /* 0x1f00030020027fae */ /* 0x0003e8000b901c48 */
[----:B------:R2:W-:Y:S04]  /*1ed0*/  LDGSTS.E.BYPASS.128 [R2+0x1f800], [R34.64+0x300] ;  /* 0x1f80030022027fae */ /* 0x0005e8000b901c48 */
[----:B------:R-:W0:Y:S01]  /*1ee0*/  LDGDEPBAR ;  /* 0x00000000000079af */ /* 0x000e220000000000 */
[----:B-1----:R-:W-:Y:S01]  /*1ef0*/  CS2R R32, SRZ ;  /* 0x0000000000207805 */ /* 0x002fe2000001ff00 */
[----:B--23--:R-:W-:-:S02]  /*1f00*/  CS2R R34, SRZ ;  /* 0x0000000000227805 */ /* 0x00cfc4000001ff00 */
.L_x_0:
[----:B------:R-:W-:-:S04]  /*1f10*/  DEPBAR.LE SB0, 0x6 ;  /* 0x000081800000791a */ /* 0x000fc80000000000 */
[----:B------:R-:W-:Y:S01]  /*1f20*/  UIADD3 UR4, UR4, 0x1, URZ ;  /* 0x0000000104047890 */ /* 0x000fe2000fffe03f */
[----:B------:R-:W-:Y:S01]  /*1f30*/  LOP3.LUT R17, R120, R8, RZ, 0xfc, !PT ;  /* 0x0000000878117212 */ /* 0x000fe200078efcff */
[----:B------:R-:W-:Y:S01]  /*1f40*/  IMAD.IADD R52, R8, 0x1, R120 ;  /* 0x0000000108347824 */ /* 0x000fe200078e0278 */
[----:B------:R-:W-:Y:S01]  /*1f50*/  IADD3 R0, R0, 0x1, RZ ;  /* 0x0000000100007810 */ /* 0x000fe20007ffe0ff */
[----:B------:R-:W-:Y:S01]  /*1f60*/  UISETP.GE.AND UP0, UPT, UR4, 0x4, UPT ;  /* 0x000000040400788c */ /* 0x000fe2000bf06270 */
[----:B------:R-:W-:Y:S01]  /*1f70*/  BAR.SYNC.DEFER_BLOCKING 0x0 ;  /* 0x0000000000007b1d */ /* 0x000fe20000010000 */
[----:B------:R-:W-:Y:S02]  /*1f80*/  ISETP.GE.U32.AND P0, PT, R4, 0x4c, PT ;  /* 0x0000004c0400780c */ /* 0x000fe40003f06070 */
[----:B------:R-:W-:Y:S01]  /*1f90*/  USEL UR4, UR4, URZ, !UP0 ;  /* 0x0000003f04047287 */ /* 0x000fe2000c000000 */
[C---:B------:R-:W-:Y:S02]  /*1fa0*/  ISETP.GE.AND P1, PT, R0.reuse, 0x4, PT ;  /* 0x000000040000780c */ /* 0x040fe40003f26270 */
[----:B------:R-:W-:Y:S01]  /*1fb0*/  ISETP.GE.U32.AND.EX P0, PT, R5, RZ, PT, P0 ;  /* 0x000000ff0500720c */ /* 0x000fe20003f06100 */
[----:B------:R-:W-:Y:S01]  /*1fc0*/  USHF.L.U32 UR5, UR4, 0xe, URZ ;  /* 0x0000000e04057899 */ /* 0x000fe2000800063f */
[----:B------:R-:W-:-:S03]  /*1fd0*/  SEL R0, R0, RZ, !P1 ;  /* 0x000000ff00007207 */ /* 0x000fc60004800000 */
[----:B------:R-:W-:Y:S02]  /*1fe0*/  UIADD3 UR6, UR5, 0x10000, URZ ;  /* 0x0001000005067890 */ /* 0x000fe4000fffe03f */
[----:B------:R-:W-:Y:S02]  /*1ff0*/  LEA R40, R17, UR5, 0x1 ;  /* 0x0000000511287c11 */ /* 0x000fe4000f8e08ff */
[----:B------:R-:W-:Y:S02]  /*2000*/  LEA R20, R111, UR5, 0x1 ;  /* 0x000000056f147c11 */ /* 0x000fe4000f8e08ff */
[----:B------:R-:W-:Y:S02]  /*2010*/  LEA R16, R119, UR5, 0x1 ;  /* 0x0000000577107c11 */ /* 0x000fe4000f8e08ff */
[----:B------:R-:W-:Y:S02]  /*2020*/  LEA R52, R52, UR5, 0x1 ;  /* 0x0000000534347c11 */ /* 0x000fe4000f8e08ff */
[----:B------:R-:W-:-:S02]  /*2030*/  LEA R68, R110, UR5, 0x1 ;  /* 0x000000056e447c11 */ /* 0x000fc4000f8e08ff */
[----:B------:R-:W-:Y:S01]  /*2040*/  LEA R53, R116, UR5, 0x1 ;  /* 0x0000000574357c11 */ /* 0x000fe2000f8e08ff */
[----:B------:R-:W-:Y:S04]  /*2050*/  LDSM.16.M88.4 R40, [R40+0x10000] ;  /* 0x010000002828783b */ /* 0x000fe80000000200 */
[----:B------:R-:W1:Y:S04]  /*2060*/  LDSM.16.M88.4 R20, [R20] ;  /* 0x000000001414783b */ /* 0x000e680000000200 */
[----:B------:R-:W2:Y:S04]  /*2070*/  LDSM.16.M88.4 R16, [R16] ;  /* 0x000000001010783b */ /* 0x000ea80000000200 */
[----:B------:R-:W3:Y:S04]  /*2080*/  LDSM.16.M88.4 R28, [R52+0x11000] ;  /* 0x01100000341c783b */ /* 0x000ee80000000200 */
[----:B------:R-:W-:Y:S01]  /*2090*/  LDSM.16.M88.4 R68, [R68] ;  /* 0x000000004444783b */ /* 0x000fe20000000200 */
[-C--:B-1----:R-:W-:Y:S07]  /*20a0*/  HMMA.16816.F32.BF16 R24, R20, R40.reuse, R36 ;  /* 0x000000281418723c */ /* 0x082fee0000041824 */
[----:B------:R-:W-:Y:S01]  /*20b0*/  LEA R36, R118, UR5, 0x1 ;  /* 0x0000000576247c11 */ /* 0x000fe2000f8e08ff */
[C---:B--2---:R-:W-:Y:S05]  /*20c0*/  HMMA.16816.F32.BF16 R64, R16.reuse, R40, R64 ;  /* 0x000000281040723c */ /* 0x044fea0000041840 */
[----:B------:R-:W1:Y:S03]  /*20d0*/  LDSM.16.M88.4 R36, [R36] ;  /* 0x000000002424783b */ /* 0x000e660000000200 */
[-C--:B---3--:R-:W-:Y:S08]  /*20e0*/  HMMA.16816.F32.BF16 R60, R16, R28.reuse, R60 ;  /* 0x0000001c103c723c */ /* 0x088ff0000004183c */
[----:B------:R-:W-:Y:S08]  /*20f0*/  HMMA.16816.F32.BF16 R44, R20, R28, R44 ;  /* 0x0000001c142c723c */ /* 0x000ff0000004182c */
[-C--:B-1----:R-:W-:Y:S08]  /*2100*/  HMMA.16816.F32.BF16 R64, R36, R42.reuse, R64 ;  /* 0x0000002a2440723c */ /* 0x082ff00000041840 */
[----:B------:R-:W-:Y:S01]  /*2110*/  HMMA.16816.F32.BF16 R40, R68, R42, R24 ;  /* 0x0000002a4428723c */ /* 0x000fe20000041818 */
[----:B------:R-:W1:Y:S07]  /*2120*/  LDSM.16.M88.4 R24, [R52+0x12000] ;  /* 0x012000003418783b */ /* 0x000e6e0000000200 */
[-C--:B------:R-:W-:Y:S08]  /*2130*/  HMMA.16816.F32.BF16 R60, R36, R30.reuse, R60 ;  /* 0x0000001e243c723c */ /* 0x080ff0000004183c */
[----:B------:R-:W-:Y:S01]  /*2140*/  HMMA.16816.F32.BF16 R28, R68, R30, R44 ;  /* 0x0000001e441c723c */ /* 0x000fe2000004182c */
[----:B------:R-:W2:Y:S07]  /*2150*/  LDSM.16.M88.4 R44, [R52+0x13000] ;  /* 0x01300000342c783b */ /* 0x000eae0000000200 */
[-C--:B-1----:R-:W-:Y:S08]  /*2160*/  HMMA.16816.F32.BF16 R56, R16, R24.reuse, R56 ;  /* 0x000000181038723c */ /* 0x082ff00000041838 */
[----:B------:R-:W-:Y:S08]  /*2170*/  HMMA.16816.F32.BF16 R48, R20, R24, R48 ;  /* 0x000000181430723c */ /* 0x000ff00000041830 */
[-C--:B--2---:R-:W-:Y:S07]  /*2180*/  HMMA.16816.F32.BF16 R32, R16, R44.reuse, R32 ;  /* 0x0000002c1020723c */ /* 0x084fee0000041820 */
[----:B------:R-:W-:Y:S01]  /*2190*/  LEA R18, R103, UR6, 0x1 ;  /* 0x0000000667127c11 */ /* 0x000fe2000f8e08ff */
[----:B------:R-:W-:Y:S01]  /*21a0*/  HMMA.16816.F32.BF16 R72, R20, R44, R72 ;  /* 0x0000002c1448723c */ /* 0x000fe20000041848 */
[----:B------:R-:W-:-:S03]  /*21b0*/  LEA R16, R117, UR5, 0x1 ;  /* 0x0000000575107c11 */ /* 0x000fc6000f8e08ff */
[----:B------:R-:W-:-:S03]  /*21c0*/  IMAD R52, R7, 0x100, R18 ;  /* 0x0000010007347824 */ /* 0x000fc600078e0212 */
[----:B------:R-:W-:Y:S01]  /*21d0*/  LDSM.16.M88.4 R16, [R16] ;  /* 0x000000001010783b */ /* 0x000fe20000000200 */
[----:B------:R-:W-:Y:S01]  /*21e0*/  HMMA.16816.F32.BF16 R56, R36, R26, R56 ;  /* 0x0000001a2438723c */ /* 0x000fe20000041838 */
[----:B------:R-:W-:-:S06]  /*21f0*/  LEA R20, R109, UR5, 0x1 ;  /* 0x000000056d147c11 */ /* 0x000fcc000f8e08ff */
[----:B------:R-:W-:Y:S01]  /*2200*/  LDSM.16.M88.4 R20, [R20] ;  /* 0x000000001414783b */ /* 0x000fe20000000200 */
[----:B------:R-:W-:Y:S03]  /*2210*/  HMMA.16816.F32.BF16 R24, R68, R26, R48 ;  /* 0x0000001a4418723c */ /* 0x000fe60000041830 */
[----:B------:R-:W1:Y:S05]  /*2220*/  LDSM.16.M88.4 R48, [R52+0x2000] ;  /* 0x002000003430783b */ /* 0x000e6a0000000200 */
[-C--:B------:R-:W-:Y:S01]  /*2230*/  HMMA.16816.F32.BF16 R32, R36, R46.reuse, R32 ;  /* 0x0000002e2420723c */ /* 0x080fe20000041820 */
[----:B------:R-:W2:Y:S07]  /*2240*/  LDSM.16.M88.4 R36, [R52] ;  /* 0x000000003424783b */ /* 0x000eae0000000200 */
[----:B------:R-:W-:Y:S01]  /*2250*/  HMMA.16816.F32.BF16 R68, R68, R46, R72 ;  /* 0x0000002e4444723c */ /* 0x000fe20000041848 */
[----:B------:R-:W3:Y:S04]  /*2260*/  LDSM.16.M88.4 R44, [R52+0x1000] ;  /* 0x00100000342c783b */ /* 0x000ee80000000200 */
[----:B------:R-:W4:Y:S04]  /*2270*/  LDSM.16.M88.4 R72, [R52+0x3000] ;  /* 0x003000003448783b */ /* 0x000f280000000200 */
[----:B------:R-:W4:Y:S01]  /*2280*/  LDSM.16.M88.4 R52, [R53] ;  /* 0x000000003534783b */ /* 0x000f220000000200 */
[C---:B-1----:R-:W-:Y:S08]  /*2290*/  HMMA.16816.F32.BF16 R56, R16.reuse, R48, R56 ;  /* 0x000000301038723c */ /* 0x042ff00000041838 */
[C---:B--2---:R-:W-:Y:S08]  /*22a0*/  HMMA.16816.F32.BF16 R64, R16.reuse, R36, R64 ;  /* 0x000000241040723c */ /* 0x044ff00000041840 */
[C---:B---3--:R-:W-:Y:S08]  /*22b0*/  HMMA.16816.F32.BF16 R60, R16.reuse, R44, R60 ;  /* 0x0000002c103c723c */ /* 0x048ff0000004183c */
[----:B----4-:R-:W-:Y:S07]  /*22c0*/  HMMA.16816.F32.BF16 R32, R16, R72, R32 ;  /* 0x000000481020723c */ /* 0x010fee0000041820 */
[----:B------:R-:W-:Y:S01]  /*22d0*/  LEA R16, R108, UR5, 0x1 ;  /* 0x000000056c107c11 */ /* 0x000fe2000f8e08ff */
[C---:B------:R-:W-:Y:S05]  /*22e0*/  HMMA.16816.F32.BF16 R40, R20.reuse, R36, R40 ;  /* 0x000000241428723c */ /* 0x040fea0000041828 */
[----:B------:R-:W1:Y:S03]  /*22f0*/  LDSM.16.M88.4 R16, [R16] ;  /* 0x000000001010783b */ /* 0x000e660000000200 */
[C---:B------:R-:W-:Y:S08]  /*2300*/  HMMA.16816.F32.BF16 R28, R20.reuse, R44, R28 ;  /* 0x0000002c141c723c */ /* 0x040ff0000004181c */
[C---:B------:R-:W-:Y:S08]  /*2310*/  HMMA.16816.F32.BF16 R24, R20.reuse, R48, R24 ;  /* 0x000000301418723c */ /* 0x040ff00000041818 */
[----:B------:R-:W-:Y:S07]  /*2320*/  HMMA.16816.F32.BF16 R20, R20, R72, R68 ;  /* 0x000000481414723c */ /* 0x000fee0000041844 */
[----:B------:R-:W-:Y:S01]  /*2330*/  LEA R68, R107, UR5, 0x1 ;  /* 0x000000056b447c11 */ /* 0x000fe2000f8e08ff */
[C---:B------:R-:W-:Y:S05]  /*2340*/  HMMA.16816.F32.BF16 R64, R52.reuse, R38, R64 ;  /* 0x000000263440723c */ /* 0x040fea0000041840 */
[----:B------:R-:W-:Y:S03]  /*2350*/  LDSM.16.M88.4 R68, [R68] ;  /* 0x000000004444783b */ /* 0x000fe60000000200 */
[C---:B------:R-:W-:Y:S08]  /*2360*/  HMMA.16816.F32.BF16 R60, R52.reuse, R46, R60 ;  /* 0x0000002e343c723c */ /* 0x040ff0000004183c */
[C---:B------:R-:W-:Y:S08]  /*2370*/  HMMA.16816.F32.BF16 R56, R52.reuse, R50, R56 ;  /* 0x000000323438723c */ /* 0x040ff00000041838 */
[----:B------:R-:W-:Y:S07]  /*2380*/  HMMA.16816.F32.BF16 R32, R52, R74, R32 ;  /* 0x0000004a3420723c */ /* 0x000fee0000041820 */
[----:B------:R-:W-:Y:S01]  /*2390*/  LEA R52, R102, UR6, 0x1 ;  /* 0x0000000666347c11 */ /* 0x000fe2000f8e08ff */
[----:B-1----:R-:W-:Y:S01]  /*23a0*/  HMMA.16816.F32.BF16 R36, R16, R38, R40 ;  /* 0x000000261024723c */ /* 0x002fe20000041828 */
[----:B------:R-:W-:-:S03]  /*23b0*/  LEA R53, R114, UR5, 0x1 ;  /* 0x0000000572357c11 */ /* 0x000fc6000f8e08ff */
[----:B------:R-:W-:-:S03]  /*23c0*/  IMAD R52, R7, 0x100, R52 ;  /* 0x0000010007347824 */ /* 0x000fc600078e0234 */
[----:B------:R-:W-:Y:S01]  /*23d0*/  LEA R40, R115, UR5, 0x1 ;  /* 0x0000000573287c11 */ /* 0x000fe2000f8e08ff */
[C---:B------:R-:W-:Y:S01]  /*23e0*/  HMMA.16816.F32.BF16 R44, R16.reuse, R46, R28 ;  /* 0x0000002e102c723c */ /* 0x040fe2000004181c */
[----:B------:R-:W1:Y:S04]  /*23f0*/  LDSM.16.M88.4 R28, [R52] ;  /* 0x00000000341c783b */ /* 0x000e680000000200 */
[----:B------:R-:W2:Y:S03]  /*2400*/  LDSM.16.M88.4 R40, [R40] ;  /* 0x000000002828783b */ /* 0x000ea60000000200 */
[C---:B------:R-:W-:Y:S01]  /*2410*/  HMMA.16816.F32.BF16 R48, R16.reuse, R50, R24 ;  /* 0x000000321030723c */ /* 0x040fe20000041818 */
[----:B------:R-:W3:Y:S07]  /*2420*/  LDSM.16.M88.4 R24, [R52+0x1000] ;  /* 0x001000003418783b */ /* 0x000eee0000000200 */
[----:B------:R-:W-:Y:S01]  /*2430*/  HMMA.16816.F32.BF16 R72, R16, R74, R20 ;  /* 0x0000004a1048723c */ /* 0x000fe20000041814 */
[----:B------:R-:W4:Y:S04]  /*2440*/  LDSM.16.M88.4 R20, [R52+0x2000] ;  /* 0x002000003414783b */ /* 0x000f280000000200 */
[----:B------:R-:W4:Y:S04]  /*2450*/  LDSM.16.M88.4 R16, [R52+0x3000] ;  /* 0x003000003410783b */ /* 0x000f280000000200 */
[----:B------:R-:W4:Y:S01]  /*2460*/  LDSM.16.M88.4 R52, [R53] ;  /* 0x000000003534783b */ /* 0x000f220000000200 */
[-C--:B-1----:R-:W-:Y:S08]  /*2470*/  HMMA.16816.F32.BF16 R36, R68, R28.reuse, R36 ;  /* 0x0000001c4424723c */ /* 0x082ff00000041824 */
[C---:B--2---:R-:W-:Y:S07]  /*2480*/  HMMA.16816.F32.BF16 R64, R40.reuse, R28, R64 ;  /* 0x0000001c2840723c */ /* 0x044fee0000041840 */
[----:B------:R-:W-:Y:S01]  /*2490*/  LEA R28, R105, UR5, 0x1 ;  /* 0x00000005691c7c11 */ /* 0x000fe2000f8e08ff */
[C---:B---3--:R-:W-:Y:S08]  /*24a0*/  HMMA.16816.F32.BF16 R60, R40.reuse, R24, R60 ;  /* 0x00000018283c723c */ /* 0x048ff0000004183c */
[C---:B----4-:R-:W-:Y:S08]  /*24b0*/  HMMA.16816.F32.BF16 R56, R40.reuse, R20, R56 ;  /* 0x000000142838723c */ /* 0x050ff00000041838 */
[----:B------:R-:W-:Y:S07]  /*24c0*/  HMMA.16816.F32.BF16 R32, R40, R16, R32 ;  /* 0x000000102820723c */ /* 0x000fee0000041820 */
[----:B------:R-:W-:Y:S01]  /*24d0*/  LEA R40, R106, UR5, 0x1 ;  /* 0x000000056a287c11 */ /* 0x000fe2000f8e08ff */
[C---:B------:R-:W-:Y:S05]  /*24e0*/  HMMA.16816.F32.BF16 R44, R68.reuse, R24, R44 ;  /* 0x00000018442c723c */ /* 0x040fea000004182c */
[----:B------:R-:W1:Y:S03]  /*24f0*/  LDSM.16.M88.4 R40, [R40] ;  /* 0x000000002828783b */ /* 0x000e660000000200 */
[C---:B------:R-:W-:Y:S07]  /*2500*/  HMMA.16816.F32.BF16 R48, R68.reuse, R20, R48 ;  /* 0x000000144430723c */ /* 0x040fee0000041830 */
[----:B------:R-:W-:Y:S01]  /*2510*/  LEA R20, R101, UR6, 0x1 ;  /* 0x0000000665147c11 */ /* 0x000fe2000f8e08ff */
[----:B------:R-:W-:Y:S04]  /*2520*/  HMMA.16816.F32.BF16 R72, R68, R16, R72 ;  /* 0x000000104448723c */ /* 0x000fe80000041848 */
[----:B------:R-:W-:-:S03]  /*2530*/  IMAD R20, R7, 0x100, R20 ;  /* 0x0000010007147824 */ /* 0x000fc600078e0214 */
[----:B------:R-:W-:Y:S01]  /*2540*/  LEA R68, R104, UR5, 0x1 ;  /* 0x0000000568447c11 */ /* 0x000fe2000f8e08ff */
[C---:B------:R-:W-:Y:S05]  /*2550*/  HMMA.16816.F32.BF16 R64, R52.reuse, R30, R64 ;  /* 0x0000001e3440723c */ /* 0x040fea0000041840 */
[----:B------:R-:W-:Y:S03]  /*2560*/  LDSM.16.M88.4 R68, [R68] ;  /* 0x000000004444783b */ /* 0x000fe60000000200 */
[C---:B------:R-:W-:Y:S08]  /*2570*/  HMMA.16816.F32.BF16 R60, R52.reuse, R26, R60 ;  /* 0x0000001a343c723c */ /* 0x040ff0000004183c */
[C---:B------:R-:W-:Y:S08]  /*2580*/  HMMA.16816.F32.BF16 R56, R52.reuse, R22, R56 ;  /* 0x000000163438723c */ /* 0x040ff00000041838 */
[----:B------:R-:W-:Y:S07]  /*2590*/  HMMA.16816.F32.BF16 R32, R52, R18, R32 ;  /* 0x000000123420723c */ /* 0x000fee0000041820 */
[----:B------:R-:W-:Y:S01]  /*25a0*/  LEA R52, R113, UR5, 0x1 ;  /* 0x0000000571347c11 */ /* 0x000fe2000f8e08ff */
[C---:B-1----:R-:W-:Y:S01]  /*25b0*/  HMMA.16816.F32.BF16 R36, R40.reuse, R30, R36 ;  /* 0x0000001e2824723c */ /* 0x042fe20000041824 */
[----:B------:R-:W-:Y:S04]  /*25c0*/  LDSM.16.M88.4 R28, [R28] ;  /* 0x000000001c1c783b */ /* 0x000fe80000000200 */
[----:B------:R-:W-:Y:S03]  /*25d0*/  LDSM.16.M88.4 R52, [R52] ;  /* 0x000000003434783b */ /* 0x000fe60000000200 */
[C---:B------:R-:W-:Y:S01]  /*25e0*/  HMMA.16816.F32.BF16 R44, R40.reuse, R26, R44 ;  /* 0x0000001a282c723c */ /* 0x040fe2000004182c */
[----:B------:R-:W1:Y:S07]  /*25f0*/  LDSM.16.M88.4 R24, [R20] ;  /* 0x000000001418783b */ /* 0x000e6e0000000200 */
[C---:B------:R-:W-:Y:S08]  /*2600*/  HMMA.16816.F32.BF16 R48, R40.reuse, R22, R48 ;  /* 0x000000162830723c */ /* 0x040ff00000041830 */
[----:B------:R-:W-:Y:S01]  /*2610*/  HMMA.16816.F32.BF16 R72, R40, R18, R72 ;  /* 0x000000122848723c */ /* 0x000fe20000041848 */
[----:B------:R-:W2:Y:S04]  /*2620*/  LDSM.16.M88.4 R16, [R20+0x1000] ;  /* 0x001000001410783b */ /* 0x000ea80000000200 */
[----:B------:R-:W3:Y:S04]  /*2630*/  LDSM.16.M88.4 R40, [R20+0x2000] ;  /* 0x002000001428783b */ /* 0x000ee80000000200 */
[----:B------:R-:W4:Y:S01]  /*2640*/  LDSM.16.M88.4 R20, [R20+0x3000] ;  /* 0x003000001414783b */ /* 0x000f220000000200 */
[-C--:B-1----:R-:W-:Y:S08]  /*2650*/  HMMA.16816.F32.BF16 R64, R52, R24.reuse, R64 ;  /* 0x000000183440723c */ /* 0x082ff00000041840 */
[----:B------:R-:W-:Y:S07]  /*2660*/  HMMA.16816.F32.BF16 R36, R28, R24, R36 ;  /* 0x000000181c24723c */ /* 0x000fee0000041824 */
[----:B------:R-:W-:Y:S01]  /*2670*/  IMAD R24, R0, 0x4000, R2 ;  /* 0x0000400000187824 */ /* 0x000fe200078e0202 */
[C---:B--2---:R-:W-:Y:S08]  /*2680*/  HMMA.16816.F32.BF16 R60, R52.reuse, R16, R60 ;  /* 0x00000010343c723c */ /* 0x044ff0000004183c */
[C---:B---3--:R-:W-:Y:S08]  /*2690*/  HMMA.16816.F32.BF16 R56, R52.reuse, R40, R56 ;  /* 0x000000283438723c */ /* 0x048ff00000041838 */
[----:B----4-:R-:W-:Y:S07]  /*26a0*/  HMMA.16816.F32.BF16 R32, R52, R20, R32 ;  /* 0x000000143420723c */ /* 0x010fee0000041820 */
[----:B------:R-:W-:Y:S01]  /*26b0*/  LEA R52, R112, UR5, 0x1 ;  /* 0x0000000570347c11 */ /* 0x000fe2000f8e08ff */
[C---:B------:R-:W-:Y:S05]  /*26c0*/  HMMA.16816.F32.BF16 R44, R28.reuse, R16, R44 ;  /* 0x000000101c2c723c */ /* 0x040fea000004182c */
[----:B------:R-:W1:Y:S02]  /*26d0*/  LDSM.16.M88.4 R52, [R52] ;  /* 0x000000003434783b */ /* 0x000e640000000200 */
[----:B------:R-:W-:Y:S01]  /*26e0*/  IADD3 R16, P1, R11, R9, RZ ;  /* 0x000000090b107210 */ /* 0x000fe20007f3e0ff */
[----:B------:R-:W-:Y:S04]  /*26f0*/  HMMA.16816.F32.BF16 R72, R28, R20, R72 ;  /* 0x000000141c48723c */ /* 0x000fe80000041848 */
[----:B------:R-:W-:-:S03]  /*2700*/  IMAD.X R17, R3, 0x1, R13, P1 ;  /* 0x0000000103117824 */ /* 0x000fc600008e060d */
[----:B------:R-:W-:Y:S01]  /*2710*/  IADD3 R20, P2, R11, R10, RZ ;  /* 0x0000000a0b147210 */ /* 0x000fe20007f5e0ff */
[----:B------:R-:W-:Y:S04]  /*2720*/  HMMA.16816.F32.BF16 R48, R28, R40, R48 ;  /* 0x000000281c30723c */ /* 0x000fe80000041830 */
[----:B------:R-:W-:Y:S01]  /*2730*/  IMAD.X R21, R3, 0x1, R6, P2 ;  /* 0x0000000103157824 */ /* 0x000fe200010e0606 */
[----:B------:R-:W-:Y:S03]  /*2740*/  BAR.SYNC.DEFER_BLOCKING 0x0 ;  /* 0x0000000000007b1d */ /* 0x000fe60000010000 */
[C---:B------:R-:W-:Y:S08]  /*2750*/  HMMA.16816.F32.BF16 R44, R68.reuse, R18, R44 ;  /* 0x00000012442c723c */ /* 0x040ff0000004182c */
[C---:B------:R-:W-:Y:S08]  /*2760*/  HMMA.16816.F32.BF16 R72, R68.reuse, R22, R72 ;  /* 0x000000164448723c */ /* 0x040ff00000041848 */
[----:B------:R-:W-:Y:S01]  /*2770*/  HMMA.16816.F32.BF16 R36, R68, R26, R36 ;  /* 0x0000001a4424723c */ /* 0x000fe20000041824 */
[----:B------:R-:W-:Y:S01]  /*2780*/  @!PT LDS RZ, [RZ] ;  /* 0x00000000fffff984 */ /* 0x000fe20000000800 */
[----:B------:R-:W-:Y:S01]  /*2790*/  @!PT LDS RZ, [RZ] ;  /* 0x00000000fffff984 */ /* 0x000fe20000000800 */
[----:B------:R-:W-:Y:S01]  /*27a0*/  @!PT LDS RZ, [RZ] ;  /* 0x00000000fffff984 */ /* 0x000fe20000000800 */
[----:B------:R2:W-:Y:S07]  /*27b0*/  LDGSTS.E.BYPASS.128 [R24], [R20.64], !P0 ;  /* 0x0000000014187fae */ /* 0x0005ee000c101c48 */
[C---:B-1----:R-:W-:Y:S01]  /*27c0*/  HMMA.16816.F32.BF16 R60, R52.reuse, R18, R60 ;  /* 0x00000012343c723c */ /* 0x042fe2000004183c */
[----:B------:R1:W-:Y:S06]  /*27d0*/  LDGSTS.E.BYPASS.128 [R24+0x800], [R16.64], !P0 ;  /* 0x0080000010187fae */ /* 0x0003ec000c101c48 */
[C---:B------:R-:W-:Y:S01]  /*27e0*/  IADD3 R18, P2, R11.reuse, R14, RZ ;  /* 0x0000000e0b127210 */ /* 0x040fe20007f5e0ff */
[----:B------:R-:W-:Y:S01]  /*27f0*/  HMMA.16816.F32.BF16 R32, R52, R22, R32 ;  /* 0x000000163420723c */ /* 0x000fe20000041820 */
[----:B--2---:R-:W-:-:S03]  /*2800*/  IADD3 R20, P1, R11, R76, RZ ;  /* 0x0000004c0b147210 */ /* 0x004fc60007f3e0ff */
[----:B------:R-:W-:Y:S01]  /*2810*/  IMAD.X R19, R3, 0x1, R12, P2 ;  /* 0x0000000103137824 */ /* 0x000fe200010e060c */
[----:B-1----:R-:W-:Y:S01]  /*2820*/  IADD3 R16, P2, R11, R78, RZ ;  /* 0x0000004e0b107210 */ /* 0x002fe20007f5e0ff */
[C---:B------:R-:W-:Y:S02]  /*2830*/  IMAD.X R21, R3.reuse, 0x1, R15, P1 ;  /* 0x0000000103157824 */ /* 0x040fe400008e060f */
[----:B------:R-:W-:Y:S01]  /*2840*/  HMMA.16816.F32.BF16 R64, R52, R26, R64 ;  /* 0x0000001a3440723c */ /* 0x000fe20000041840 */
[----:B------:R1:W-:Y:S01]  /*2850*/  LDGSTS.E.BYPASS.128 [R24+0x1000], [R18.64], !P0 ;  /* 0x0100000012187fae */ /* 0x0003e2000c101c48 */
[----:B------:R-:W-:-:S03]  /*2860*/  IMAD.X R17, R3, 0x1, R77, P2 ;  /* 0x0000000103117824 */ /* 0x000fc600010e064d */
[----:B------:R2:W-:Y:S03]  /*2870*/  LDGSTS.E.BYPASS.128 [R24+0x1800], [R20.64], !P0 ;  /* 0x0180000014187fae */ /* 0x0005e6000c101c48 */
[----:B------:R-:W-:Y:S01]  /*2880*/  HMMA.16816.F32.BF16 R56, R52, R42, R56 ;  /* 0x0000002a3438723c */ /* 0x000fe20000041838 */
[----:B------:R3:W-:Y:S01]  /*2890*/  LDGSTS.E.BYPASS.128 [R24+0x2000], [R16.64], !P0 ;  /* 0x0200000010187fae */ /* 0x0007e2000c101c48 */
[----:B-1----:R-:W-:-:S06]  /*28a0*/  IADD3 R18, P1, R11, R80, RZ ;  /* 0x000000500b127210 */ /* 0x002fcc0007f3e0ff */
[----:B------:R-:W-:Y:S01]  /*28b0*/  HMMA.16816.F32.BF16 R48, R68, R42, R48 ;  /* 0x0000002a4430723c */ /* 0x000fe20000041830 */
[----:B--2---:R-:W-:Y:S01]  /*28c0*/  IADD3 R20, P2, R11, R82, RZ ;  /* 0x000000520b147210 */ /* 0x004fe20007f5e0ff */
[----:B------:R-:W-:Y:S01]  /*28d0*/  IMAD.X R19, R3, 0x1, R79, P1 ;  /* 0x0000000103137824 */ /* 0x000fe200008e064f */
[----:B---3--:R-:W-:-:S03]  /*28e0*/  IADD3 R16, P1, R11, R84, RZ ;  /* 0x000000540b107210 */ /* 0x008fc60007f3e0ff */
[C---:B------:R-:W-:Y:S01]  /*28f0*/  IMAD.X R21, R3.reuse, 0x1, R81, P2 ;  /* 0x0000000103157824 */ /* 0x040fe200010e0651 */
[----:B------:R1:W-:Y:S01]  /*2900*/  LDGSTS.E.BYPASS.128 [R24+0x2800], [R18.64], !P0 ;  /* 0x0280000012187fae */ /* 0x0003e2000c101c48 */
[----:B------:R-:W-:-:S03]  /*2910*/  IMAD.X R17, R3, 0x1, R83, P1 ;  /* 0x0000000103117824 */ /* 0x000fc600008e0653 */
[----:B------:R2:W-:Y:S04]  /*2920*/  LDGSTS.E.BYPASS.128 [R24+0x3000], [R20.64], !P0 ;  /* 0x0300000014187fae */ /* 0x0005e8000c101c48 */
[----:B------:R3:W-:Y:S01]  /*2930*/  LDGSTS.E.BYPASS.128 [R24+0x3800], [R16.64], !P0 ;  /* 0x0380000010187fae */ /* 0x0007e2000c101c48 */
[----:B-1----:R-:W-:-:S03]  /*2940*/  IADD3 R18, P2, R11, R86, RZ ;  /* 0x000000560b127210 */ /* 0x002fc60007f5e0ff */
[----:B------:R-:W0:Y:S01]  /*2950*/  LDGDEPBAR ;  /* 0x00000000000079af */ /* 0x000e220000000000 */
        /* <DEDUP_REMOVED lines=8> */
[C---:B-1----:R-:W-:Y:S02]  /*29e0*/  IADD3 R18, P1, R11.reuse, R92, RZ ;  /* 0x0000005c0b127210 */ /* 0x042fe40007f3e0ff */
[----:B--2---:R-:W-:-:S03]  /*29f0*/  IADD3 R20, P2, R11, R94, RZ ;  /* 0x0000005e0b147210 */ /* 0x004fc60007f5e0ff */
[----:B------:R-:W-:Y:S01]  /*2a00*/  IMAD.X R19, R3, 0x1, R91, P1 ;  /* 0x0000000103137824 */ /* 0x000fe200008e065b */
[C---:B------:R-:W-:Y:S02]  /*2a10*/  IADD3 R22, P1, R11.reuse, R96, RZ ;  /* 0x000000600b167210 */ /* 0x040fe40007f3e0ff */
[----:B---3--:R-:W-:Y:S01]  /*2a20*/  IADD3 R16, P3, R11, R98, RZ ;  /* 0x000000620b107210 */ /* 0x008fe20007f7e0ff */
[C---:B------:R-:W-:Y:S01]  /*2a30*/  IMAD.X R21, R3.reuse, 0x1, R93, P2 ;  /* 0x0000000103157824 */ /* 0x040fe200010e065d */
[----:B------:R1:W-:Y:S01]  /*2a40*/  LDGSTS.E.BYPASS.128 [R24+0x11800], [R18.64], !P0 ;  /* 0x1180000012187fae */ /* 0x0003e2000c101c48 */
[C---:B------:R-:W-:Y:S01]  /*2a50*/  IMAD.X R23, R3.reuse, 0x1, R95, P1 ;  /* 0x0000000103177824 */ /* 0x040fe200008e065f */
[----:B------:R-:W-:Y:S01]  /*2a60*/  IADD3 R4, P1, R4, 0x1, RZ ;  /* 0x0000000104047810 */ /* 0x000fe20007f3e0ff */
[----:B------:R-:W-:Y:S01]  /*2a70*/  IMAD.X R17, R3, 0x1, R97, P3 ;  /* 0x0000000103117824 */ /* 0x000fe200018e0661 */
[----:B------:R2:W-:Y:S03]  /*2a80*/  LDGSTS.E.BYPASS.128 [R24+0x12000], [R20.64], !P0 ;  /* 0x1200000014187fae */ /* 0x0005e6000c101c48 */
[----:B------:R-:W-:Y:S01]  /*2a90*/  IMAD.X R5, RZ, RZ, R5, P1 ;  /* 0x000000ffff057224 */ /* 0x000fe200008e0605 */
[----:B------:R2:W-:Y:S01]  /*2aa0*/  LDGSTS.E.BYPASS.128 [R24+0x12800], [R22.64], !P0 ;  /* 0x1280000016187fae */ /* 0x0005e2000c101c48 */
[----:B-1----:R-:W-:-:S03]  /*2ab0*/  IADD3 R18, P2, R11, R100, RZ ;  /* 0x000000640b127210 */ /* 0x002fc60007f5e0ff */
[----:B------:R2:W-:Y:S02]  /*2ac0*/  LDGSTS.E.BYPASS.128 [R24+0x13000], [R16.64], !P0 ;  /* 0x1300000010187fae */ /* 0x0005e4000c101c48 */
[----:B------:R-:W-:-:S05]  /*2ad0*/  IMAD.X R19, R3, 0x1, R99, P2 ;  /* 0x0000000103137824 */ /* 0x000fca00010e0663 */
[----:B------:R2:W-:Y:S01]  /*2ae0*/  LDGSTS.E.BYPASS.128 [R24+0x13800], [R18.64], !P0 ;  /* 0x1380000012187fae */ /* 0x0005e2000c101c48 */
[----:B------:R-:W-:-:S03]  /*2af0*/  IADD3 R11, P0, R11, 0x100, RZ ;  /* 0x000001000b0b7810 */ /* 0x000fc60007f1e0ff */
[----:B------:R-:W0:Y:S02]  /*2b00*/  LDGDEPBAR ;  /* 0x00000000000079af */ /* 0x000e240000000000 */
[----:B------:R-:W-:Y:S01]  /*2b10*/  IMAD.X R3, RZ, RZ, R3, P0 ;  /* 0x000000ffff037224 */ /* 0x000fe200000e0603 */
[----:B------:R-:W-:-:S04]  /*2b20*/  ISETP.NE.U32.AND P0, PT, R11, 0x5000, PT ;  /* 0x000050000b00780c */ /* 0x000fc80003f05070 */
[----:B------:R-:W-:-:S13]  /*2b30*/  ISETP.NE.AND.EX P0, PT, R3, RZ, PT, P0 ;  /* 0x000000ff0300720c */ /* 0x000fda0003f05300 */
[----:B--2---:R-:W-:Y:S05]  /*2b40*/  @P0 BRA `(.L_x_0) ;  /* 0xfffff3c000000947 */ /* 0x004fea000383ffff */
[----:B------:R-:W1:Y:S01]  /*2b50*/  S2R R124, SR_TID.X ;  /* 0x00000000007c7919 */ /* 0x000e620000002100 */
[----:B------:R-:W-:-:S04]  /*2b60*/  DEPBAR.LE SB0, 0x0 ;  /* 0x000080000000791a */ /* 0x000fc80000000000 */
[----:B------:R-:W2:Y:S01]  /*2b70*/  S2R R125, SR_TID.X ;  /* 0x00000000007d7919 */ /* 0x000ea20000002100 */
[----:B------:R-:W-:Y:S01]  /*2b80*/  F2FP.BF16.PACK_AB R64, R65, R64 ;  /* 0x000000404140723e */ /* 0x000fe200000010ff */
[----:B------:R-:W-:Y:S01]  /*2b90*/  IMAD.MOV.U32 R24, RZ, RZ, 0x2 ;  /* 0x00000002ff187424 */ /* 0x000fe200078e00ff */
[----:B------:R-:W-:Y:S02]  /*2ba0*/  F2FP.BF16.PACK_AB R67, R67, R66 ;  /* 0x000000424343723e */ /* 0x000fe400000010ff */
[----:B------:R-:W-:Y:S02]  /*2bb0*/  F2FP.BF16.PACK_AB R60, R61, R60 ;  /* 0x0000003c3d3c723e */ /* 0x000fe400000010ff */
[----:B------:R-:W-:Y:S02]  /*2bc0*/  F2FP.BF16.PACK_AB R63, R63, R62 ;  /* 0x0000003e3f3f723e */ /* 0x000fe400000010ff */
[----:B------:R-:W-:Y:S02]  /*2bd0*/  F2FP.BF16.PACK_AB R56, R57, R56 ;  /* 0x000000383938723e */ /* 0x000fe400000010ff */
[----:B------:R-:W-:-:S02]  /*2be0*/  F2FP.BF16.PACK_AB R59, R59, R58 ;  /* 0x0000003a3b3b723e */ /* 0x000fc400000010ff */
[----:B------:R-:W-:Y:S02]  /*2bf0*/  F2FP.BF16.PACK_AB R32, R33, R32 ;  /* 0x000000202120723e */ /* 0x000fe400000010ff */
[----:B------:R-:W-:Y:S02]  /*2c00*/  F2FP.BF16.PACK_AB R35, R35, R34 ;  /* 0x000000222323723e */ /* 0x000fe400000010ff */
[----:B------:R-:W-:Y:S01]  /*2c10*/  F2FP.BF16.PACK_AB R36, R37, R36 ;  /* 0x000000242524723e */ /* 0x000fe200000010ff */
[C---:B-1----:R-:W-:Y:S01]  /*2c20*/  IMAD.SHL.U32 R2, R124.reuse, 0x10, RZ ;  /* 0x000000107c027824 */ /* 0x042fe200078e00ff */
[----:B------:R-:W-:Y:S01]  /*2c30*/  F2FP.BF16.PACK_AB R39, R39, R38 ;  /* 0x000000262727723e */ /* 0x000fe200000010ff */
[C---:B------:R-:W-:Y:S01]  /*2c40*/  IMAD.SHL.U32 R0, R124.reuse, 0x2, RZ ;  /* 0x000000027c007824 */ /* 0x040fe200078e00ff */
[----:B------:R-:W-:Y:S01]  /*2c50*/  F2FP.BF16.PACK_AB R44, R45, R44 ;  /* 0x0000002c2d2c723e */ /* 0x000fe200000010ff */
[----:B------:R-:W-:Y:S01]  /*2c60*/  IMAD.SHL.U32 R123, R124, 0x8, RZ ;  /* 0x000000087c7b7824 */ /* 0x000fe200078e00ff */
[----:B------:R-:W-:-:S02]  /*2c70*/  LOP3.LUT R3, R2, 0xc0, RZ, 0xc0, !PT ;  /* 0x000000c002037812 */ /* 0x000fc400078ec0ff */
[----:B--2---:R-:W-:Y:S02]  /*2c80*/  SHF.R.U32.HI R125, RZ, 0x2, R125 ;  /* 0x00000002ff7d7819 */ /* 0x004fe4000001167d */
[----:B------:R-:W-:Y:S02]  /*2c90*/  LOP3.LUT R3, R3, 0x6, R0, 0xf8, !PT ;  /* 0x0000000603037812 */ /* 0x000fe400078ef800 */
[----:B------:R-:W-:Y:S02]  /*2ca0*/  LOP3.LUT R4, R123, 0x3f8, RZ, 0xc0, !PT ;  /* 0x000003f87b047812 */ /* 0x000fe400078ec0ff */
[----:B------:R-:W-:Y:S02]  /*2cb0*/  LOP3.LUT R3, R3, 0x500, R2, 0xf8, !PT ;  /* 0x0000050003037812 */ /* 0x000fe400078ef802 */
[----:B------:R-:W-:Y:S02]  /*2cc0*/  LOP3.LUT R0, R4, 0x400, RZ, 0xfc, !PT ;  /* 0x0000040004007812 */ /* 0x000fe400078efcff */
[----:B------:R-:W-:-:S02]  /*2cd0*/  LOP3.LUT R2, R3, 0x200, RZ, 0xfc, !PT ;  /* 0x0000020003027812 */ /* 0x000fc400078efcff */
[----:B------:R-:W-:Y:S02]  /*2ce0*/  SHF.R.U32.HI R6, RZ, 0x2, R0 ;  /* 0x00000002ff067819 */ /* 0x000fe40000011600 */
[----:B------:R-:W-:Y:S02]  /*2cf0*/  LOP3.LUT R0, R3, 0x8, R125, 0xf8, !PT ;  /* 0x0000000803007812 */ /* 0x000fe400078ef87d */
[----:B------:R-:W-:Y:S02]  /*2d00*/  SHF.R.U32.HI R5, RZ, 0x2, R123 ;  /* 0x00000002ff057819 */ /* 0x000fe4000001167b */
[----:B------:R-:W-:Y:S02]  /*2d10*/  SHF.R.U32.HI R3, RZ, 0x2, R3 ;  /* 0x00000002ff037819 */ /* 0x000fe40000011603 */
[----:B------:R-:W-:Y:S02]  /*2d20*/  SHF.R.U32.HI R2, RZ, 0x2, R2 ;  /* 0x00000002ff027819 */ /* 0x000fe40000011602 */
[----:B------:R-:W-:-:S02]  /*2d30*/  LOP3.LUT R7, R5, 0xf0, RZ, 0xc0, !PT ;  /* 0x000000f005077812 */ /* 0x000fc400078ec0ff */
[----:B------:R-:W-:Y:S02]  /*2d40*/  LOP3.LUT R3, R3, 0x170, RZ, 0xc0, !PT ;  /* 0x0000017003037812 */ /* 0x000fe400078ec0ff */
[----:B------:R-:W-:Y:S01]  /*2d50*/  LOP3.LUT R5, R2, 0x1f0, RZ, 0xc0, !PT ;  /* 0x000001f002057812 */ /* 0x000fe200078ec0ff */
[----:B------:R-:W-:Y:S01]  /*2d60*/  IMAD R14, R4, 0x2, R7 ;  /* 0x00000002040e7824 */ /* 0x000fe200078e0207 */
[----:B------:R-:W-:Y:S01]  /*2d70*/  BAR.SYNC.DEFER_BLOCKING 0x0 ;  /* 0x0000000000007b1d */ /* 0x000fe20000010000 */
[----:B------:R-:W-:Y:S01]  /*2d80*/  IMAD R13, R0, 0x2, R3 ;  /* 0x00000002000d7824 */ /* 0x000fe200078e0203 */
[----:B------:R-:W-:Y:S01]  /*2d90*/  LOP3.LUT R9, R6, 0x1f0, RZ, 0xc0, !PT ;  /* 0x000001f006097812 */ /* 0x000fe200078ec0ff */
[----:B------:R-:W-:Y:S01]  /*2da0*/  IMAD R0, R0, 0x2, R5 ;  /* 0x0000000200007824 */ /* 0x000fe200078e0205 */
[----:B------:R-:W-:Y:S02]  /*2db0*/  F2FP.BF16.PACK_AB R47, R47, R46 ;  /* 0x0000002e2f2f723e */ /* 0x000fe400000010ff */
[----:B------:R-:W-:Y:S01]  /*2dc0*/  F2FP.BF16.PACK_AB R48, R49, R48 ;  /* 0x000000303130723e */ /* 0x000fe200000010ff */
[----:B------:R-:W-:Y:S01]  /*2dd0*/  IMAD R16, R4, 0x2, R9 ;  /* 0x0000000204107824 */ /* 0x000fe200078e0209 */
[----:B------:R-:W-:-:S02]  /*2de0*/  F2FP.BF16.PACK_AB R51, R51, R50 ;  /* 0x000000323333723e */ /* 0x000fc400000010ff */
[----:B------:R-:W-:Y:S02]  /*2df0*/  F2FP.BF16.PACK_AB R72, R73, R72 ;  /* 0x000000484948723e */ /* 0x000fe400000010ff */
[----:B------:R-:W-:Y:S02]  /*2e00*/  F2FP.BF16.PACK_AB R75, R75, R74 ;  /* 0x0000004a4b4b723e */ /* 0x000fe400000010ff */
[----:B------:R-:W-:Y:S02]  /*2e10*/  SHF.R.U32.HI R3, RZ, 0x3, R124 ;  /* 0x00000003ff037819 */ /* 0x000fe4000001167c */
[----:B------:R-:W-:Y:S02]  /*2e20*/  LOP3.LUT R121, R121, 0x38, R123, 0xf8, !PT ;  /* 0x0000003879797812 */ /* 0x000fe400078ef87b */
[----:B------:R-:W-:Y:S02]  /*2e30*/  SGXT.U32 R3, R3, 0x4 ;  /* 0x000000040303781a */ /* 0x000fe40000000000 */
[----:B------:R-:W-:-:S02]  /*2e40*/  ISETP.GE.AND P0, PT, R121, 0x1000, PT ;  /* 0x000010007900780c */ /* 0x000fc40003f06270 */
[----:B------:R-:W-:Y:S01]  /*2e50*/  LOP3.LUT R122, R3, R122, RZ, 0xfc, !PT ;  /* 0x0000007a037a7212 */ /* 0x000fe200078efcff */
[----:B------:R-:W-:Y:S03]  /*2e60*/  STS [R13], R64 ;  /* 0x000000400d007388 */ /* 0x000fe60000000800 */
[C---:B------:R-:W-:Y:S01]  /*2e70*/  LOP3.LUT R12, R122.reuse, 0x10, RZ, 0xfc, !PT ;  /* 0x000000107a0c7812 */ /* 0x040fe200078efcff */
[C-C-:B------:R-:W-:Y:S01]  /*2e80*/  IMAD R3, R122.reuse, 0x1000, R121.reuse ;  /* 0x000010007a037824 */ /* 0x140fe200078e0279 */
[----:B------:R-:W-:Y:S01]  /*2e90*/  STS [R0+0x400], R67 ;  /* 0x0004004300007388 */ /* 0x000fe20000000800 */
[C---:B------:R-:W-:Y:S02]  /*2ea0*/  LOP3.LUT R2, R122.reuse, 0x20, RZ, 0xfc, !PT ;  /* 0x000000207a027812 */ /* 0x040fe400078efcff */
[----:B------:R-:W-:Y:S01]  /*2eb0*/  ISETP.LT.AND P1, PT, R122, 0x200, !P0 ;  /* 0x000002007a00780c */ /* 0x000fe20004721270 */
[----:B------:R-:W-:Y:S01]  /*2ec0*/  STS [R13+0x20], R60 ;  /* 0x0000203c0d007388 */ /* 0x000fe20000000800 */
[C---:B------:R-:W-:Y:S01]  /*2ed0*/  ISETP.LT.AND P2, PT, R12.reuse, 0x200, !P0 ;  /* 0x000002000c00780c */ /* 0x040fe20004741270 */
[----:B------:R-:W-:Y:S01]  /*2ee0*/  IMAD R12, R12, 0x1000, R121 ;  /* 0x000010000c0c7824 */ /* 0x000fe200078e0279 */
[----:B------:R-:W-:Y:S01]  /*2ef0*/  ISETP.LT.AND P3, PT, R2, 0x200, !P0 ;  /* 0x000002000200780c */ /* 0x000fe20004761270 */
[----:B------:R-:W-:Y:S04]  /*2f00*/  STS [R0+0x420], R63 ;  /* 0x0004203f00007388 */ /* 0x000fe80000000800 */
[----:B------:R-:W-:Y:S04]  /*2f10*/  STS [R13+0x40], R56 ;  /* 0x000040380d007388 */ /* 0x000fe80000000800 */
[----:B------:R-:W-:Y:S04]  /*2f20*/  STS [R0+0x440], R59 ;  /* 0x0004403b00007388 */ /* 0x000fe80000000800 */
[----:B------:R-:W-:Y:S04]  /*2f30*/  STS [R13+0x60], R32 ;  /* 0x000060200d007388 */ /* 0x000fe80000000800 */
[----:B------:R-:W-:Y:S04]  /*2f40*/  STS [R0+0x460], R35 ;  /* 0x0004602300007388 */ /* 0x000fe80000000800 */
[----:B------:R-:W-:Y:S06]  /*2f50*/  BAR.SYNC.DEFER_BLOCKING 0x0 ;  /* 0x0000000000007b1d */ /* 0x000fec0000010000 */
[----:B------:R-:W1:Y:S04]  /*2f60*/  LDS.128 R4, [R14] ;  /* 0x000000000e047984 */ /* 0x000e680000000c00 */
[----:B------:R-:W2:Y:S04]  /*2f70*/  LDS.128 R8, [R16+0x800] ;  /* 0x0008000010087984 */ /* 0x000ea80000000c00 */
[----:B------:R-:W-:Y:S06]  /*2f80*/  BAR.SYNC.DEFER_BLOCKING 0x0 ;  /* 0x0000000000007b1d */ /* 0x000fec0000010000 */
[----:B------:R-:W-:Y:S04]  /*2f90*/  STS [R13], R36 ;  /* 0x000000240d007388 */ /* 0x000fe80000000800 */
[----:B------:R-:W-:Y:S04]  /*2fa0*/  STS [R0+0x400], R39 ;  /* 0x0004002700007388 */ /* 0x000fe80000000800 */
[----:B------:R-:W-:Y:S04]  /*2fb0*/  STS [R13+0x20], R44 ;  /* 0x0000202c0d007388 */ /* 0x000fe80000000800 */
[----:B------:R-:W-:Y:S04]  /*2fc0*/  STS [R0+0x420], R47 ;  /* 0x0004202f00007388 */ /* 0x000fe80000000800 */
[----:B------:R-:W-:Y:S04]  /*2fd0*/  STS [R13+0x40], R48 ;  /* 0x000040300d007388 */ /* 0x000fe80000000800 */
[----:B------:R-:W-:Y:S04]  /*2fe0*/  STS [R0+0x440], R51 ;  /* 0x0004403300007388 */ /* 0x000fe80000000800 */
[----:B------:R3:W-:Y:S04]  /*2ff0*/  STS [R13+0x60], R72 ;  /* 0x000060480d007388 */ /* 0x0007e80000000800 */
[----:B------:R4:W-:Y:S04]  /*3000*/  STS [R0+0x460], R75 ;  /* 0x0004604b00007388 */ /* 0x0009e80000000800 */
[----:B------:R-:W-:Y:S01]  /*3010*/  BAR.SYNC.DEFER_BLOCKING 0x0 ;  /* 0x0000000000007b1d */ /* 0x000fe20000010000 */
[----:B---3--:R-:W-:Y:S01]  /*3020*/  IMAD.WIDE R12, R12, R24, c[0x0][0x170] ;  /* 0x00005c000c0c7625 */ /* 0x008fe200078e0218 */
[----:B----4-:R-:W-:-:S04]  /*3030*/  LOP3.LUT R0, R122, 0x30, RZ, 0xfc, !PT ;  /* 0x000000307a007812 */ /* 0x010fc800078efcff */
[----:B------:R-:W-:Y:S01]  /*3040*/  ISETP.LT.AND P0, PT, R0, 0x200, !P0 ;  /* 0x000002000000780c */ /* 0x000fe20004701270 */
[----:B------:R3:W4:Y:S02]  /*3050*/  LDS.128 R20, [R14] ;  /* 0x000000000e147984 */ /* 0x0007240000000c00 */
[----:B---3--:R-:W-:Y:S02]  /*3060*/  IMAD R14, R2, 0x1000, R121 ;  /* 0x00001000020e7824 */ /* 0x008fe400078e0279 */
[----:B------:R-:W-:-:S04]  /*3070*/  IMAD.WIDE R2, R3, R24, c[0x0][0x170] ;  /* 0x00005c0003027625 */ /* 0x000fc800078e0218 */
[----:B------:R-:W-:Y:S01]  /*3080*/  IMAD.WIDE R14, R14, R24, c[0x0][0x170] ;  /* 0x00005c000e0e7625 */ /* 0x000fe200078e0218 */
[----:B-1----:R1:W-:Y:S04]  /*3090*/  @P1 STG.E.128 [R2.64], R4 ;  /* 0x0000000402001986 */ /* 0x0023e8000c101d08 */
[----:B--2---:R1:W-:Y:S04]  /*30a0*/  @P2 STG.E.128 [R12.64], R8 ;  /* 0x000000080c002986 */ /* 0x0043e8000c101d08 */
[----:B----4-:R1:W-:Y:S01]  /*30b0*/  @P3 STG.E.128 [R14.64], R20 ;  /* 0x000000140e003986 */ /* 0x0103e2000c101d08 */
[----:B------:R-:W-:Y:S05]  /*30c0*/  @!P0 EXIT ;  /* 0x000000000000894d */ /* 0x000fea0003800000 */
[----:B------:R-:W2:Y:S01]  /*30d0*/  LDS.128 R16, [R16+0x800] ;  /* 0x0008000010107984 */ /* 0x000ea20000000c00 */
[----:B-1----:R-:W-:-:S04]  /*30e0*/  IMAD R2, R0, 0x1000, R121 ;  /* 0x0000100000027824 */ /* 0x002fc800078e0279 */
[----:B------:R-:W-:-:S05]  /*30f0*/  IMAD.WIDE R2, R2, R24, c[0x0][0x170] ;  /* 0x00005c0002027625 */ /* 0x000fca00078e0218 */
[----:B--2---:R-:W-:Y:S01]  /*3100*/  STG.E.128 [R2.64], R16 ;  /* 0x0000001002007986 */ /* 0x004fe2000c101d08 */
[----:B------:R-:W-:Y:S05]  /*3110*/  EXIT ;  /* 0x000000000000794d */ /* 0x000fea0003800000 */
.L_x_1:
[----:B------:R-:W-:-:S00]  /*3120*/  BRA `(.L_x_1) ;  /* 0xfffffff000007947 */ /* 0x000fc0000383ffff */
[----:B------:R-:W-:-:S00]  /*3130*/  NOP ;  /* 0x0000000000007918 */ /* 0x000fc00000000000 */
        /* <DEDUP_REMOVED lines=12> */
.L_x_2:


//--------------------- .nv.shared.triton_mm      --------------------------
	.section	.nv.shared.triton_mm,"aw",@nobits
	.sectionflags	@""
	.align	16
